	.target	sm_90a

	.elftype	@"ET_EXEC"


//--------------------- .note.nv.tkinfo           --------------------------
	.section	.note.nv.tkinfo,"",@"SHT_NOTE"
	.sectionflags	@"SHF_NOTE_NV_TKINFO"
	.tkinfo
        /*0018*/ 	.word	0x00000002
        /*0030*/ 	.string	""
        /*0030*/ 	.string	"ptxas"
        /*0030*/ 	.string	"Cuda compilation tools, release 13.0, V13.0.88"
        /*0030*/ 	.string	"Build cuda_13.0.r13.0/compiler.36424714_0"
        /*0030*/ 	.string	"-arch sm_90a -m 64 "



//--------------------- .note.nv.cuinfo           --------------------------
	.section	.note.nv.cuinfo,"",@"SHT_NOTE"
	.sectionflags	@"SHF_NOTE_NV_CUINFO"
        /*0018*/ 	.short	0x0002
        /*001a*/ 	.short	0x005a
        /*001c*/ 	.short	0x0082
	.zero		2


//--------------------- .nv.info                  --------------------------
	.section	.nv.info,"",@"SHT_CUDA_INFO"
	.align	4


	//----- nvinfo : EIATTR_REGCOUNT
	.align		4
        /*0000*/ 	.byte	0x04, 0x2f
        /*0002*/ 	.short	(.L_15 - .L_14)
	.align		4
.L_14:
        /*0004*/ 	.word	index@(_ZN7cutlass13device_kernelINS_4gemm6kernel13GemmUniversalIN4cute5tupleIJiiiiEEENS1_10collective13CollectiveMmaINS1_34MainloopSm90TmaGmmaWarpSpecializedILi14ENS5_IJNS4_1CILi1EEESB_SB_EEENS1_32KernelTmaWarpSpecializedPingpongEEENS5_IJNSA_ILi64EEESF_NSA_ILi32EEEEEEfNS5_IJlSB_lEEEfSI_NS4_8TiledMMAINS4_8MMA_AtomIJNS4_4SM904GMMA29MMA_64x64x8_F32TF32TF32_SS_TNILNSM_7ScaleInE1ELSO_1EEEEEENS4_6LayoutISC_NS5_IJNSA_ILi0EEESS_SS_EEEEENS5_IJNS4_10UnderscoreESV_SV_EEEEENS4_13SM90_TMA_LOADENS4_14ComposedLayoutINS4_7SwizzleILi3ELi4ELi3EEENS4_18smem_ptr_flag_bitsILi32EEENSR_INS5_IJNSA_ILi8EEESG_EEENS5_IJSG_SB_EEEEEEEvNS4_8identityESY_S18_vS19_EENS_8epilogue10collective6detail29Sm90TmaWarpSpecializedAdapterINS1C_15DefaultEpilogueIfSI_SI_NS1B_6thread17LinearCombinationIfLi1EffLNS1G_9ScaleType4KindE0ELNS_15FloatRoundStyleE2EfEENS1_15EpilogueDefaultEEEEEvvEEEEvNT_6ParamsE)
        /*0008*/ 	.word	0x000000a8


	//----- nvinfo : EIATTR_FRAME_SIZE
	.align		4
.L_15:
        /*000c*/ 	.byte	0x04, 0x11
        /*000e*/ 	.short	(.L_17 - .L_16)
	.align		4
.L_16:
        /*0010*/ 	.word	index@(_ZN7cutlass13device_kernelINS_4gemm6kernel13GemmUniversalIN4cute5tupleIJiiiiEEENS1_10collective13CollectiveMmaINS1_34MainloopSm90TmaGmmaWarpSpecializedILi14ENS5_IJNS4_1CILi1EEESB_SB_EEENS1_32KernelTmaWarpSpecializedPingpongEEENS5_IJNSA_ILi64EEESF_NSA_ILi32EEEEEEfNS5_IJlSB_lEEEfSI_NS4_8TiledMMAINS4_8MMA_AtomIJNS4_4SM904GMMA29MMA_64x64x8_F32TF32TF32_SS_TNILNSM_7ScaleInE1ELSO_1EEEEEENS4_6LayoutISC_NS5_IJNSA_ILi0EEESS_SS_EEEEENS5_IJNS4_10UnderscoreESV_SV_EEEEENS4_13SM90_TMA_LOADENS4_14ComposedLayoutINS4_7SwizzleILi3ELi4ELi3EEENS4_18smem_ptr_flag_bitsILi32EEENSR_INS5_IJNSA_ILi8EEESG_EEENS5_IJSG_SB_EEEEEEEvNS4_8identityESY_S18_vS19_EENS_8epilogue10collective6detail29Sm90TmaWarpSpecializedAdapterINS1C_15DefaultEpilogueIfSI_SI_NS1B_6thread17LinearCombinationIfLi1EffLNS1G_9ScaleType4KindE0ELNS_15FloatRoundStyleE2EfEENS1_15EpilogueDefaultEEEEEvvEEEEvNT_6ParamsE)
        /*0014*/ 	.word	0x00000008


	//----- nvinfo : EIATTR_MIN_STACK_SIZE
	.align		4
.L_17:
        /*0018*/ 	.byte	0x04, 0x12
        /*001a*/ 	.short	(.L_19 - .L_18)
	.align		4
.L_18:
        /*001c*/ 	.word	index@(_ZN7cutlass13device_kernelINS_4gemm6kernel13GemmUniversalIN4cute5tupleIJiiiiEEENS1_10collective13CollectiveMmaINS1_34MainloopSm90TmaGmmaWarpSpecializedILi14ENS5_IJNS4_1CILi1EEESB_SB_EEENS1_32KernelTmaWarpSpecializedPingpongEEENS5_IJNSA_ILi64EEESF_NSA_ILi32EEEEEEfNS5_IJlSB_lEEEfSI_NS4_8TiledMMAINS4_8MMA_AtomIJNS4_4SM904GMMA29MMA_64x64x8_F32TF32TF32_SS_TNILNSM_7ScaleInE1ELSO_1EEEEEENS4_6LayoutISC_NS5_IJNSA_ILi0EEESS_SS_EEEEENS5_IJNS4_10UnderscoreESV_SV_EEEEENS4_13SM90_TMA_LOADENS4_14ComposedLayoutINS4_7SwizzleILi3ELi4ELi3EEENS4_18smem_ptr_flag_bitsILi32EEENSR_INS5_IJNSA_ILi8EEESG_EEENS5_IJSG_SB_EEEEEEEvNS4_8identityESY_S18_vS19_EENS_8epilogue10collective6detail29Sm90TmaWarpSpecializedAdapterINS1C_15DefaultEpilogueIfSI_SI_NS1B_6thread17LinearCombinationIfLi1EffLNS1G_9ScaleType4KindE0ELNS_15FloatRoundStyleE2EfEENS1_15EpilogueDefaultEEEEEvvEEEEvNT_6ParamsE)
        /*0020*/ 	.word	0x00000008
.L_19:


//--------------------- .nv.compat                --------------------------
	.section	.nv.compat,"",@"SHT_CUDA_COMPAT_INFO"
	.align	4
        /*0000*/ 	.byte	0x02, 0x09, 0x01, 0x00, 0x02, 0x02, 0x04, 0x00, 0x02, 0x05, 0x05, 0x00, 0x03, 0x07, 0x01, 0x01
        /*0010*/ 	.byte	0x02, 0x03, 0x01, 0x00, 0x02, 0x06, 0x01, 0x00, 0x04, 0x0b, 0x08, 0x00, 0x00, 0x00, 0x00, 0x00
        /*0020*/ 	.byte	0x00, 0x00, 0x00, 0x00


//--------------------- .nv.info._ZN7cutlass13device_kernelINS_4gemm6kernel13GemmUniversalIN4cute5tupleIJiiiiEEENS1_10collective13CollectiveMmaINS1_34MainloopSm90TmaGmmaWarpSpecializedILi14ENS5_IJNS4_1CILi1EEESB_SB_EEENS1_32KernelTmaWarpSpecializedPingpongEEENS5_IJNSA_ILi64EEESF_NSA_ILi32EEEEEEfNS5_IJlSB_lEEEfSI_NS4_8TiledMMAINS4_8MMA_AtomIJNS4_4SM904GMMA29MMA_64x64x8_F32TF32TF32_SS_TNILNSM_7ScaleInE1ELSO_1EEEEEENS4_6LayoutISC_NS5_IJNSA_ILi0EEESS_SS_EEEEENS5_IJNS4_10UnderscoreESV_SV_EEEEENS4_13SM90_TMA_LOADENS4_14ComposedLayoutINS4_7SwizzleILi3ELi4ELi3EEENS4_18smem_ptr_flag_bitsILi32EEENSR_INS5_IJNSA_ILi8EEESG_EEENS5_IJSG_SB_EEEEEEEvNS4_8identityESY_S18_vS19_EENS_8epilogue10collective6detail29Sm90TmaWarpSpecializedAdapterINS1C_15DefaultEpilogueIfSI_SI_NS1B_6thread17LinearCombinationIfLi1EffLNS1G_9ScaleType4KindE0ELNS_15FloatRoundStyleE2EfEENS1_15EpilogueDefaultEEEEEvvEEEEvNT_6ParamsE --------------------------
	.section	.nv.info._ZN7cutlass13device_kernelINS_4gemm6kernel13GemmUniversalIN4cute5tupleIJiiiiEEENS1_10collective13CollectiveMmaINS1_34MainloopSm90TmaGmmaWarpSpecializedILi14ENS5_IJNS4_1CILi1EEESB_SB_EEENS1_32KernelTmaWarpSpecializedPingpongEEENS5_IJNSA_ILi64EEESF_NSA_ILi32EEEEEEfNS5_IJlSB_lEEEfSI_NS4_8TiledMMAINS4_8MMA_AtomIJNS4_4SM904GMMA29MMA_64x64x8_F32TF32TF32_SS_TNILNSM_7ScaleInE1ELSO_1EEEEEENS4_6LayoutISC_NS5_IJNSA_ILi0EEESS_SS_EEEEENS5_IJNS4_10UnderscoreESV_SV_EEEEENS4_13SM90_TMA_LOADENS4_14ComposedLayoutINS4_7SwizzleILi3ELi4ELi3EEENS4_18smem_ptr_flag_bitsILi32EEENSR_INS5_IJNSA_ILi8EEESG_EEENS5_IJSG_SB_EEEEEEEvNS4_8identityESY_S18_vS19_EENS_8epilogue10collective6detail29Sm90TmaWarpSpecializedAdapterINS1C_15DefaultEpilogueIfSI_SI_NS1B_6thread17LinearCombinationIfLi1EffLNS1G_9ScaleType4KindE0ELNS_15FloatRoundStyleE2EfEENS1_15EpilogueDefaultEEEEEvvEEEEvNT_6ParamsE,"",@"SHT_CUDA_INFO"
	.sectionflags	@""
	.align	4


	//----- nvinfo : EIATTR_CUDA_API_VERSION
	.align		4
        /*0000*/ 	.byte	0x04, 0x37
        /*0002*/ 	.short	(.L_21 - .L_20)
.L_20:
        /*0004*/ 	.word	0x00000082


	//----- nvinfo : EIATTR_KPARAM_INFO
	.align		4
.L_21:
        /*0008*/ 	.byte	0x04, 0x17
        /*000a*/ 	.short	(.L_23 - .L_22)
.L_22:
        /*000c*/ 	.word	0x00000000
        /*0010*/ 	.short	0x0000
        /*0012*/ 	.short	0x0070
        /*0014*/ 	.byte	0x00, 0xf0, 0x01, 0x10


	//----- nvinfo : EIATTR_SPARSE_MMA_MASK
	.align		4
.L_23:
        /*0018*/ 	.byte	0x03, 0x50
        /*001a*/ 	.short	0x0000


	//----- nvinfo : EIATTR_MAXREG_COUNT
	.align		4
        /*001c*/ 	.byte	0x03, 0x1b
        /*001e*/ 	.short	0x00a8


	//----- nvinfo : EIATTR_NUM_BARRIERS
	.align		4
        /*0020*/ 	.byte	0x02, 0x4c
        /*0022*/ 	.byte	0x01
	.zero		1


	//----- nvinfo : EIATTR_EXTERNS
	.align		4
        /*0024*/ 	.byte	0x04, 0x0f
        /*0026*/ 	.short	(.L_25 - .L_24)


	//   ....[0]....
	.align		4
.L_24:
        /*0028*/ 	.word	index@(__assertfail)


	//----- nvinfo : EIATTR_ANNOTATIONS
	.align		4
.L_25:
        /*002c*/ 	.byte	0x04, 0x55
        /*002e*/ 	.short	(.L_27 - .L_26)


	//   ....[0]....
.L_26:
        /*0030*/ 	.word	0x00000001
        /*0034*/ 	.byte	0x40, 0x0c, 0x00, 0x00, 0x01, 0x00, 0x00, 0x00, 0x50, 0x3e, 0x00, 0x00, 0x01, 0x00, 0x00, 0x00
        /*0044*/ 	.byte	0x40, 0x4a, 0x00, 0x00


	//----- nvinfo : EIATTR_MERCURY_ISA_VERSION
	.align		4
.L_27:
        /*0048*/ 	.byte	0x03, 0x5f
        /*004a*/ 	.short	0x0101


	//----- nvinfo : EIATTR_INT_WARP_WIDE_INSTR_OFFSETS
	.align		4
        /*004c*/ 	.byte	0x04, 0x31
        /*004e*/ 	.short	(.L_29 - .L_28)


	//   ....[0]....
.L_28:
        /*0050*/ 	.word	0x00000550


	//   ....[1]....
        /*0054*/ 	.word	0x00000570


	//   ....[2]....
        /*0058*/ 	.word	0x000005f0


	//   ....[3]....
        /*005c*/ 	.word	0x00000600


	//   ....[4]....
        /*0060*/ 	.word	0x00000610


	//   ....[5]....
        /*0064*/ 	.word	0x00000630


	//   ....[6]....
        /*0068*/ 	.word	0x000006c0


	//   ....[7]....
        /*006c*/ 	.word	0x000006e0


	//----- nvinfo : EIATTR_COOP_GROUP_MASK_REGIDS
	.align		4
.L_29:
        /*0070*/ 	.byte	0x04, 0x29
        /*0072*/ 	.short	(.L_31 - .L_30)


	//   ....[0]....
.L_30:
        /*0074*/ 	.word	0xffffffff


	//   ....[1]....
        /*0078*/ 	.word	0xffffffff


	//   ....[2]....
        /*007c*/ 	.word	0xffffffff


	//   ....[3]....
        /*0080*/ 	.word	0xffffffff


	//   ....[4]....
        /*0084*/ 	.word	0xffffffff


	//   ....[5]....
        /*0088*/ 	.word	0xffffffff


	//----- nvinfo : EIATTR_COOP_GROUP_INSTR_OFFSETS
	.align		4
.L_31:
        /*008c*/ 	.byte	0x04, 0x28
        /*008e*/ 	.short	(.L_33 - .L_32)


	//   ....[0]....
.L_32:
        /*0090*/ 	.word	0x00000070


	//   ....[1]....
        /*0094*/ 	.word	0x00000080


	//   ....[2]....
        /*0098*/ 	.word	0x00000140


	//   ....[3]....
        /*009c*/ 	.word	0x00000440


	//   ....[4]....
        /*00a0*/ 	.word	0x00000480


	//   ....[5]....
        /*00a4*/ 	.word	0x000004d0


	//----- nvinfo : EIATTR_REG_RECONFIG
	.align		4
.L_33:
        /*00a8*/ 	.byte	0x01, 0x54
	.zero		2


	//----- nvinfo : EIATTR_SYSCALL_OFFSETS
	.align		4
        /*00ac*/ 	.byte	0x04, 0x46
        /*00ae*/ 	.short	(.L_35 - .L_34)


	//   ....[0]....
.L_34:
        /*00b0*/ 	.word	0x00001780


	//----- nvinfo : EIATTR_MBARRIER_INSTR_OFFSETS
	.align		4
.L_35:
        /*00b4*/ 	.byte	0x04, 0x39
        /*00b6*/ 	.short	(.L_37 - .L_36)


	//   ....[0]....
.L_36:
        /*00b8*/ 	.word	0x00000260
        /*00bc*/ 	.word	0x000000ff
        /*00c0*/ 	.word	0x00000000
        /*00c4*/ 	.short	0x0100
        /*00c6*/ 	.byte	0x08
	.zero		1


	//   ....[1]....
        /*00c8*/ 	.word	0x00000270
        /*00cc*/ 	.word	0x000000ff
        /*00d0*/ 	.word	0x00000070
        /*00d4*/ 	.short	0x0100
        /*00d6*/ 	.byte	0x08
	.zero		1


	//   ....[2]....
        /*00d8*/ 	.word	0x00000280
        /*00dc*/ 	.word	0x000000ff
        /*00e0*/ 	.word	0x00000008
        /*00e4*/ 	.short	0x0100
        /*00e6*/ 	.byte	0x08
	.zero		1


	//   ....[3]....
        /*00e8*/ 	.word	0x00000290
        /*00ec*/ 	.word	0x000000ff
        /*00f0*/ 	.word	0x00000078
        /*00f4*/ 	.short	0x0100
        /*00f6*/ 	.byte	0x08
	.zero		1


	//   ....[4]....
        /*00f8*/ 	.word	0x000002a0
        /*00fc*/ 	.word	0x000000ff
        /*0100*/ 	.word	0x00000010
        /*0104*/ 	.short	0x0100
        /*0106*/ 	.byte	0x08
	.zero		1


	//   ....[5]....
        /*0108*/ 	.word	0x000002b0
        /*010c*/ 	.word	0x000000ff
        /*0110*/ 	.word	0x00000080
        /*0114*/ 	.short	0x0100
        /*0116*/ 	.byte	0x08
	.zero		1


	//   ....[6]....
        /*0118*/ 	.word	0x000002c0
        /*011c*/ 	.word	0x000000ff
        /*0120*/ 	.word	0x00000018
        /*0124*/ 	.short	0x0100
        /*0126*/ 	.byte	0x08
	.zero		1


	//   ....[7]....
        /*0128*/ 	.word	0x000002d0
        /*012c*/ 	.word	0x000000ff
        /*0130*/ 	.word	0x00000088
        /*0134*/ 	.short	0x0100
        /*0136*/ 	.byte	0x08
	.zero		1


	//   ....[8]....
        /*0138*/ 	.word	0x000002e0
        /*013c*/ 	.word	0x000000ff
        /*0140*/ 	.word	0x00000020
        /*0144*/ 	.short	0x0100
        /*0146*/ 	.byte	0x08
	.zero		1


	//   ....[9]....
        /*0148*/ 	.word	0x000002f0
        /*014c*/ 	.word	0x000000ff
        /*0150*/ 	.word	0x00000090
        /*0154*/ 	.short	0x0100
        /*0156*/ 	.byte	0x08
	.zero		1


	//   ....[10]....
        /*0158*/ 	.word	0x00000300
        /*015c*/ 	.word	0x000000ff
        /*0160*/ 	.word	0x00000028
        /*0164*/ 	.short	0x0100
        /*0166*/ 	.byte	0x08
	.zero		1


	//   ....[11]....
        /*0168*/ 	.word	0x00000310
        /*016c*/ 	.word	0x000000ff
        /*0170*/ 	.word	0x00000098
        /*0174*/ 	.short	0x0100
        /*0176*/ 	.byte	0x08
	.zero		1


	//   ....[12]....
        /*0178*/ 	.word	0x00000320
        /*017c*/ 	.word	0x000000ff
        /*0180*/ 	.word	0x00000030
        /*0184*/ 	.short	0x0100
        /*0186*/ 	.byte	0x08
	.zero		1


	//   ....[13]....
        /*0188*/ 	.word	0x00000330
        /*018c*/ 	.word	0x000000ff
        /*0190*/ 	.word	0x000000a0
        /*0194*/ 	.short	0x0100
        /*0196*/ 	.byte	0x08
	.zero		1


	//   ....[14]....
        /*0198*/ 	.word	0x00000340
        /*019c*/ 	.word	0x000000ff
        /*01a0*/ 	.word	0x00000038
        /*01a4*/ 	.short	0x0100
        /*01a6*/ 	.byte	0x08
	.zero		1


	//   ....[15]....
        /*01a8*/ 	.word	0x00000350
        /*01ac*/ 	.word	0x000000ff
        /*01b0*/ 	.word	0x000000a8
        /*01b4*/ 	.short	0x0100
        /*01b6*/ 	.byte	0x08
	.zero		1


	//   ....[16]....
        /*01b8*/ 	.word	0x00000360
        /*01bc*/ 	.word	0x000000ff
        /*01c0*/ 	.word	0x00000040
        /*01c4*/ 	.short	0x0100
        /*01c6*/ 	.byte	0x08
	.zero		1


	//   ....[17]....
        /*01c8*/ 	.word	0x00000370
        /*01cc*/ 	.word	0x000000ff
        /*01d0*/ 	.word	0x000000b0
        /*01d4*/ 	.short	0x0100
        /*01d6*/ 	.byte	0x08
	.zero		1


	//   ....[18]....
        /*01d8*/ 	.word	0x00000380
        /*01dc*/ 	.word	0x000000ff
        /*01e0*/ 	.word	0x00000048
        /*01e4*/ 	.short	0x0100
        /*01e6*/ 	.byte	0x08
	.zero		1


	//   ....[19]....
        /*01e8*/ 	.word	0x00000390
        /*01ec*/ 	.word	0x000000ff
        /*01f0*/ 	.word	0x000000b8
        /*01f4*/ 	.short	0x0100
        /*01f6*/ 	.byte	0x08
	.zero		1


	//   ....[20]....
        /*01f8*/ 	.word	0x000003a0
        /*01fc*/ 	.word	0x000000ff
        /*0200*/ 	.word	0x00000050
        /*0204*/ 	.short	0x0100
        /*0206*/ 	.byte	0x08
	.zero		1


	//   ....[21]....
        /*0208*/ 	.word	0x000003b0
        /*020c*/ 	.word	0x000000ff
        /*0210*/ 	.word	0x000000c0
        /*0214*/ 	.short	0x0100
        /*0216*/ 	.byte	0x08
	.zero		1


	//   ....[22]....
        /*0218*/ 	.word	0x000003c0
        /*021c*/ 	.word	0x000000ff
        /*0220*/ 	.word	0x00000058
        /*0224*/ 	.short	0x0100
        /*0226*/ 	.byte	0x08
	.zero		1


	//   ....[23]....
        /*0228*/ 	.word	0x000003d0
        /*022c*/ 	.word	0x000000ff
        /*0230*/ 	.word	0x000000c8
        /*0234*/ 	.short	0x0100
        /*0236*/ 	.byte	0x08
	.zero		1


	//   ....[24]....
        /*0238*/ 	.word	0x000003e0
        /*023c*/ 	.word	0x000000ff
        /*0240*/ 	.word	0x00000060
        /*0244*/ 	.short	0x0100
        /*0246*/ 	.byte	0x08
	.zero		1


	//   ....[25]....
        /*0248*/ 	.word	0x000003f0
        /*024c*/ 	.word	0x000000ff
        /*0250*/ 	.word	0x000000d0
        /*0254*/ 	.short	0x0100
        /*0256*/ 	.byte	0x08
	.zero		1


	//   ....[26]....
        /*0258*/ 	.word	0x00000400
        /*025c*/ 	.word	0x000000ff
        /*0260*/ 	.word	0x00000068
        /*0264*/ 	.short	0x0100
        /*0266*/ 	.byte	0x08
	.zero		1


	//   ....[27]....
        /*0268*/ 	.word	0x00000410
        /*026c*/ 	.word	0x000000ff
        /*0270*/ 	.word	0x000000d8
        /*0274*/ 	.short	0x0100
        /*0276*/ 	.byte	0x08
	.zero		1


	//   ....[28]....
        /*0278*/ 	.word	0x00000720
        /*027c*/ 	.word	0x000000ff
        /*0280*/ 	.word	0x00000110
        /*0284*/ 	.short	0x0100
        /*0286*/ 	.byte	0x08
	.zero		1


	//   ....[29]....
        /*0288*/ 	.word	0x00000790
        /*028c*/ 	.word	0x000000ff
        /*0290*/ 	.word	0x00000118
        /*0294*/ 	.short	0x0100
        /*0296*/ 	.byte	0x08
	.zero		1


	//   ....[30]....
        /*0298*/ 	.word	0x000007b0
        /*029c*/ 	.word	0x000000ff
        /*02a0*/ 	.word	0x000000f0
        /*02a4*/ 	.short	0x0100
        /*02a6*/ 	.byte	0x09
	.zero		1


	//   ....[31]....
        /*02a8*/ 	.word	0x000007c0
        /*02ac*/ 	.word	0x000000ff
        /*02b0*/ 	.word	0x000000f8
        /*02b4*/ 	.short	0x0100
        /*02b6*/ 	.byte	0x09
	.zero		1


	//   ....[32]....
        /*02b8*/ 	.word	0x000007d0
        /*02bc*/ 	.word	0x000000ff
        /*02c0*/ 	.word	0x00000100
        /*02c4*/ 	.short	0x0100
        /*02c6*/ 	.byte	0x09
	.zero		1


	//   ....[33]....
        /*02c8*/ 	.word	0x000007e0
        /*02cc*/ 	.word	0x000000ff
        /*02d0*/ 	.word	0x00000108
        /*02d4*/ 	.short	0x0100
        /*02d6*/ 	.byte	0x09
	.zero		1


	//   ....[34]....
        /*02d8*/ 	.word	0x00001660
        /*02dc*/ 	.word	0x0000003d
        /*02e0*/ 	.word	0x00000000
        /*02e4*/ 	.short	0x010a
        /*02e6*/ 	.byte	0x2a
	.zero		1


	//   ....[35]....
        /*02e8*/ 	.word	0x00001800
        /*02ec*/ 	.word	0x00000003
        /*02f0*/ 	.word	0x00000000
        /*02f4*/ 	.short	0x010a
        /*02f6*/ 	.byte	0x3f
	.zero		1


	//   ....[36]....
        /*02f8*/ 	.word	0x00001840
        /*02fc*/ 	.word	0x00000003
        /*0300*/ 	.word	0x00000000
        /*0304*/ 	.short	0x010a
        /*0306*/ 	.byte	0x3f
	.zero		1


	//   ....[37]....
        /*0308*/ 	.word	0x00001b40
        /*030c*/ 	.word	0x000000ff
        /*0310*/ 	.word	0x00000000
        /*0314*/ 	.short	0x010a
        /*0316*/ 	.byte	0x04
	.zero		1


	//   ....[38]....
        /*0318*/ 	.word	0x00001b80
        /*031c*/ 	.word	0x000000ff
        /*0320*/ 	.word	0x00000000
        /*0324*/ 	.short	0x010a
        /*0326*/ 	.byte	0x04
	.zero		1


	//   ....[39]....
        /*0328*/ 	.word	0x00001de0
        /*032c*/ 	.word	0x000000ff
        /*0330*/ 	.word	0x00000000
        /*0334*/ 	.short	0x0101
        /*0336*/ 	.byte	0x04
	.zero		1


	//   ....[40]....
        /*0338*/ 	.word	0x00001ed0
        /*033c*/ 	.word	0x0000003e
        /*0340*/ 	.word	0x00000000
        /*0344*/ 	.short	0x0101
        /*0346*/ 	.byte	0x2f
	.zero		1


	//   ....[41]....
        /*0348*/ 	.word	0x00001fb0
        /*034c*/ 	.word	0x000000ff
        /*0350*/ 	.word	0x00000000
        /*0354*/ 	.short	0x0101
        /*0356*/ 	.byte	0x06
	.zero		1


	//   ....[42]....
        /*0358*/ 	.word	0x00002060
        /*035c*/ 	.word	0x0000003d
        /*0360*/ 	.word	0x00000010
        /*0364*/ 	.short	0x010a
        /*0366*/ 	.byte	0x2a
	.zero		1


	//   ....[43]....
        /*0368*/ 	.word	0x00003e70
        /*036c*/ 	.word	0x00000040
        /*0370*/ 	.word	0x00000000
        /*0374*/ 	.short	0x0101
        /*0376*/ 	.byte	0x2f
	.zero		1


	//   ....[44]....
        /*0378*/ 	.word	0x000047d0
        /*037c*/ 	.word	0x0000000a
        /*0380*/ 	.word	0x00000070
        /*0384*/ 	.short	0x010a
        /*0386*/ 	.byte	0x3f
	.zero		1


	//   ....[45]....
        /*0388*/ 	.word	0x00004b50
        /*038c*/ 	.word	0x00000008
        /*0390*/ 	.word	0x00000118
        /*0394*/ 	.short	0x0101
        /*0396*/ 	.byte	0x3f
	.zero		1


	//   ....[46]....
        /*0398*/ 	.word	0x000052e0
        /*039c*/ 	.word	0x00000009
        /*03a0*/ 	.word	0x00000000
        /*03a4*/ 	.short	0x010a
        /*03a6*/ 	.byte	0x3f
	.zero		1


	//   ....[47]....
        /*03a8*/ 	.word	0x00005360
        /*03ac*/ 	.word	0x00000008
        /*03b0*/ 	.word	0x00000000
        /*03b4*/ 	.short	0x010a
        /*03b6*/ 	.byte	0x3f
	.zero		1


	//   ....[48]....
        /*03b8*/ 	.word	0x000053f0
        /*03bc*/ 	.word	0x00000009
        /*03c0*/ 	.word	0x00000000
        /*03c4*/ 	.short	0x010a
        /*03c6*/ 	.byte	0x3f
	.zero		1


	//   ....[49]....
        /*03c8*/ 	.word	0x00005480
        /*03cc*/ 	.word	0x00000008
        /*03d0*/ 	.word	0x00000000
        /*03d4*/ 	.short	0x010a
        /*03d6*/ 	.byte	0x3f
	.zero		1


	//   ....[50]....
        /*03d8*/ 	.word	0x00005510
        /*03dc*/ 	.word	0x00000009
        /*03e0*/ 	.word	0x00000000
        /*03e4*/ 	.short	0x010a
        /*03e6*/ 	.byte	0x3f
	.zero		1


	//   ....[51]....
        /*03e8*/ 	.word	0x000055a0
        /*03ec*/ 	.word	0x00000008
        /*03f0*/ 	.word	0x00000000
        /*03f4*/ 	.short	0x010a
        /*03f6*/ 	.byte	0x3f
	.zero		1


	//   ....[52]....
        /*03f8*/ 	.word	0x00005630
        /*03fc*/ 	.word	0x00000009
        /*0400*/ 	.word	0x00000000
        /*0404*/ 	.short	0x010a
        /*0406*/ 	.byte	0x3f
	.zero		1


	//   ....[53]....
        /*0408*/ 	.word	0x000056c0
        /*040c*/ 	.word	0x00000008
        /*0410*/ 	.word	0x00000000
        /*0414*/ 	.short	0x010a
        /*0416*/ 	.byte	0x3f
	.zero		1


	//   ....[54]....
        /*0418*/ 	.word	0x00005750
        /*041c*/ 	.word	0x00000009
        /*0420*/ 	.word	0x00000000
        /*0424*/ 	.short	0x010a
        /*0426*/ 	.byte	0x3f
	.zero		1


	//   ....[55]....
        /*0428*/ 	.word	0x000057e0
        /*042c*/ 	.word	0x00000008
        /*0430*/ 	.word	0x00000000
        /*0434*/ 	.short	0x010a
        /*0436*/ 	.byte	0x3f
	.zero		1


	//   ....[56]....
        /*0438*/ 	.word	0x00005870
        /*043c*/ 	.word	0x00000009
        /*0440*/ 	.word	0x00000000
        /*0444*/ 	.short	0x010a
        /*0446*/ 	.byte	0x3f
	.zero		1


	//   ....[57]....
        /*0448*/ 	.word	0x00005900
        /*044c*/ 	.word	0x00000008
        /*0450*/ 	.word	0x00000000
        /*0454*/ 	.short	0x010a
        /*0456*/ 	.byte	0x3f
	.zero		1


	//   ....[58]....
        /*0458*/ 	.word	0x00005990
        /*045c*/ 	.word	0x0000000b
        /*0460*/ 	.word	0x00000000
        /*0464*/ 	.short	0x010a
        /*0466*/ 	.byte	0x3f
	.zero		1


	//   ....[59]....
        /*0468*/ 	.word	0x00005a20
        /*046c*/ 	.word	0x00000003
        /*0470*/ 	.word	0x00000000
        /*0474*/ 	.short	0x010a
        /*0476*/ 	.byte	0x3f
	.zero		1


	//   ....[60]....
        /*0478*/ 	.word	0x00005a80
        /*047c*/ 	.word	0x0000003f
        /*0480*/ 	.word	0x00000000
        /*0484*/ 	.short	0x010a
        /*0486*/ 	.byte	0x3f
	.zero		1


	//   ....[61]....
        /*0488*/ 	.word	0x00005ad0
        /*048c*/ 	.word	0x00000003
        /*0490*/ 	.word	0x00000000
        /*0494*/ 	.short	0x010a
        /*0496*/ 	.byte	0x3f
	.zero		1


	//   ....[62]....
        /*0498*/ 	.word	0x00005b30
        /*049c*/ 	.word	0x00000004
        /*04a0*/ 	.word	0x00000000
        /*04a4*/ 	.short	0x010a
        /*04a6*/ 	.byte	0x3f
	.zero		1


	//   ....[63]....
        /*04a8*/ 	.word	0x00005b80
        /*04ac*/ 	.word	0x0000003f
        /*04b0*/ 	.word	0x00000010
        /*04b4*/ 	.short	0x010a
        /*04b6*/ 	.byte	0x3f
	.zero		1


	//   ....[64]....
        /*04b8*/ 	.word	0x00005c50
        /*04bc*/ 	.word	0x0000000a
        /*04c0*/ 	.word	0x00000070
        /*04c4*/ 	.short	0x010a
        /*04c6*/ 	.byte	0x3f
	.zero		1


	//   ....[65]....
        /*04c8*/ 	.word	0x00005d20
        /*04cc*/ 	.word	0x00000009
        /*04d0*/ 	.word	0x00000000
        /*04d4*/ 	.short	0x010a
        /*04d6*/ 	.byte	0x3f
	.zero		1


	//   ....[66]....
        /*04d8*/ 	.word	0x00005d70
        /*04dc*/ 	.word	0x00000008
        /*04e0*/ 	.word	0x00000000
        /*04e4*/ 	.short	0x010a
        /*04e6*/ 	.byte	0x3f
	.zero		1


	//   ....[67]....
        /*04e8*/ 	.word	0x00005dc0
        /*04ec*/ 	.word	0x00000009
        /*04f0*/ 	.word	0x00000000
        /*04f4*/ 	.short	0x010a
        /*04f6*/ 	.byte	0x3f
	.zero		1


	//   ....[68]....
        /*04f8*/ 	.word	0x00005e10
        /*04fc*/ 	.word	0x00000008
        /*0500*/ 	.word	0x00000000
        /*0504*/ 	.short	0x010a
        /*0506*/ 	.byte	0x3f
	.zero		1


	//   ....[69]....
        /*0508*/ 	.word	0x00005e60
        /*050c*/ 	.word	0x00000009
        /*0510*/ 	.word	0x00000000
        /*0514*/ 	.short	0x010a
        /*0516*/ 	.byte	0x3f
	.zero		1


	//   ....[70]....
        /*0518*/ 	.word	0x00005eb0
        /*051c*/ 	.word	0x00000008
        /*0520*/ 	.word	0x00000000
        /*0524*/ 	.short	0x010a
        /*0526*/ 	.byte	0x3f
	.zero		1


	//   ....[71]....
        /*0528*/ 	.word	0x00005f00
        /*052c*/ 	.word	0x00000009
        /*0530*/ 	.word	0x00000000
        /*0534*/ 	.short	0x010a
        /*0536*/ 	.byte	0x3f
	.zero		1


	//   ....[72]....
        /*0538*/ 	.word	0x00005f50
        /*053c*/ 	.word	0x00000008
        /*0540*/ 	.word	0x00000000
        /*0544*/ 	.short	0x010a
        /*0546*/ 	.byte	0x3f
	.zero		1


	//   ....[73]....
        /*0548*/ 	.word	0x00005fa0
        /*054c*/ 	.word	0x00000009
        /*0550*/ 	.word	0x00000000
        /*0554*/ 	.short	0x010a
        /*0556*/ 	.byte	0x3f
	.zero		1


	//   ....[74]....
        /*0558*/ 	.word	0x00005ff0
        /*055c*/ 	.word	0x00000008
        /*0560*/ 	.word	0x00000000
        /*0564*/ 	.short	0x010a
        /*0566*/ 	.byte	0x3f
	.zero		1


	//   ....[75]....
        /*0568*/ 	.word	0x00006040
        /*056c*/ 	.word	0x00000009
        /*0570*/ 	.word	0x00000000
        /*0574*/ 	.short	0x010a
        /*0576*/ 	.byte	0x3f
	.zero		1


	//   ....[76]....
        /*0578*/ 	.word	0x00006090
        /*057c*/ 	.word	0x00000008
        /*0580*/ 	.word	0x00000000
        /*0584*/ 	.short	0x010a
        /*0586*/ 	.byte	0x3f
	.zero		1


	//   ....[77]....
        /*0588*/ 	.word	0x000060e0
        /*058c*/ 	.word	0x0000000b
        /*0590*/ 	.word	0x00000000
        /*0594*/ 	.short	0x010a
        /*0596*/ 	.byte	0x3f
	.zero		1


	//----- nvinfo : EIATTR_NUM_MBARRIERS
	.align		4
.L_37:
        /*0598*/ 	.byte	0x03, 0x38
        /*059a*/ 	.short	0x0022


	//----- nvinfo : EIATTR_EXIT_INSTR_OFFSETS
	.align		4
        /*059c*/ 	.byte	0x04, 0x1c
        /*059e*/ 	.short	(.L_39 - .L_38)


	//   ....[0]....
.L_38:
        /*05a0*/ 	.word	0x00001300


	//   ....[1]....
        /*05a4*/ 	.word	0x00001360


	//   ....[2]....
        /*05a8*/ 	.word	0x00004500


	//   ....[3]....
        /*05ac*/ 	.word	0x00004530


	//   ....[4]....
        /*05b0*/ 	.word	0x00005a70


	//----- nvinfo : EIATTR_MAX_THREADS
	.align		4
.L_39:
        /*05b4*/ 	.byte	0x04, 0x05
        /*05b6*/ 	.short	(.L_41 - .L_40)
.L_40:
        /*05b8*/ 	.word	0x00000180
        /*05bc*/ 	.word	0x00000001
        /*05c0*/ 	.word	0x00000001


	//----- nvinfo : EIATTR_CRS_STACK_SIZE
	.align		4
.L_41:
        /*05c4*/ 	.byte	0x04, 0x1e
        /*05c6*/ 	.short	(.L_43 - .L_42)
.L_42:
        /*05c8*/ 	.word	0x00000000


	//----- nvinfo : EIATTR_CBANK_PARAM_SIZE
	.align		4
.L_43:
        /*05cc*/ 	.byte	0x03, 0x19
        /*05ce*/ 	.short	0x0470


	//----- nvinfo : EIATTR_PARAM_CBANK
	.align		4
        /*05d0*/ 	.byte	0x04, 0x0a
        /*05d2*/ 	.short	(.L_45 - .L_44)
	.align		4
.L_44:
        /*05d4*/ 	.word	index@(.nv.constant0._ZN7cutlass13device_kernelINS_4gemm6kernel13GemmUniversalIN4cute5tupleIJiiiiEEENS1_10collective13CollectiveMmaINS1_34MainloopSm90TmaGmmaWarpSpecializedILi14ENS5_IJNS4_1CILi1EEESB_SB_EEENS1_32KernelTmaWarpSpecializedPingpongEEENS5_IJNSA_ILi64EEESF_NSA_ILi32EEEEEEfNS5_IJlSB_lEEEfSI_NS4_8TiledMMAINS4_8MMA_AtomIJNS4_4SM904GMMA29MMA_64x64x8_F32TF32TF32_SS_TNILNSM_7ScaleInE1ELSO_1EEEEEENS4_6LayoutISC_NS5_IJNSA_ILi0EEESS_SS_EEEEENS5_IJNS4_10UnderscoreESV_SV_EEEEENS4_13SM90_TMA_LOADENS4_14ComposedLayoutINS4_7SwizzleILi3ELi4ELi3EEENS4_18smem_ptr_flag_bitsILi32EEENSR_INS5_IJNSA_ILi8EEESG_EEENS5_IJSG_SB_EEEEEEEvNS4_8identityESY_S18_vS19_EENS_8epilogue10collective6detail29Sm90TmaWarpSpecializedAdapterINS1C_15DefaultEpilogueIfSI_SI_NS1B_6thread17LinearCombinationIfLi1EffLNS1G_9ScaleType4KindE0ELNS_15FloatRoundStyleE2EfEENS1_15EpilogueDefaultEEEEEvvEEEEvNT_6ParamsE)
        /*05d8*/ 	.short	0x0210
        /*05da*/ 	.short	0x0470


	//----- nvinfo : EIATTR_SW_WAR
	.align		4
.L_45:
        /*05dc*/ 	.byte	0x04, 0x36
        /*05de*/ 	.short	(.L_47 - .L_46)
.L_46:
        /*05e0*/ 	.word	0x00000008
.L_47:


//--------------------- .nv.callgraph             --------------------------
	.section	.nv.callgraph,"",@"SHT_CUDA_CALLGRAPH"
	.align	4
	.sectionentsize	8
	.align		4
        /*0000*/ 	.word	0x00000000
	.align		4
        /*0004*/ 	.word	0xffffffff
	.align		4
        /*0008*/ 	.word	index@(_ZN7cutlass13device_kernelINS_4gemm6kernel13GemmUniversalIN4cute5tupleIJiiiiEEENS1_10collective13CollectiveMmaINS1_34MainloopSm90TmaGmmaWarpSpecializedILi14ENS5_IJNS4_1CILi1EEESB_SB_EEENS1_32KernelTmaWarpSpecializedPingpongEEENS5_IJNSA_ILi64EEESF_NSA_ILi32EEEEEEfNS5_IJlSB_lEEEfSI_NS4_8TiledMMAINS4_8MMA_AtomIJNS4_4SM904GMMA29MMA_64x64x8_F32TF32TF32_SS_TNILNSM_7ScaleInE1ELSO_1EEEEEENS4_6LayoutISC_NS5_IJNSA_ILi0EEESS_SS_EEEEENS5_IJNS4_10UnderscoreESV_SV_EEEEENS4_13SM90_TMA_LOADENS4_14ComposedLayoutINS4_7SwizzleILi3ELi4ELi3EEENS4_18smem_ptr_flag_bitsILi32EEENSR_INS5_IJNSA_ILi8EEESG_EEENS5_IJSG_SB_EEEEEEEvNS4_8identityESY_S18_vS19_EENS_8epilogue10collective6detail29Sm90TmaWarpSpecializedAdapterINS1C_15DefaultEpilogueIfSI_SI_NS1B_6thread17LinearCombinationIfLi1EffLNS1G_9ScaleType4KindE0ELNS_15FloatRoundStyleE2EfEENS1_15EpilogueDefaultEEEEEvvEEEEvNT_6ParamsE)
	.align		4
        /*000c*/ 	.word	index@(__assertfail)
	.align		4
        /*0010*/ 	.word	0x00000000
	.align		4
        /*0014*/ 	.word	0xfffffffe
	.align		4
        /*0018*/ 	.word	0x00000000
	.align		4
        /*001c*/ 	.word	0xfffffffd
	.align		4
        /*0020*/ 	.word	0x00000000
	.align		4
        /*0024*/ 	.word	0xfffffffc


//--------------------- .nv.constant4             --------------------------
	.section	.nv.constant4,"a",@progbits
	.align	8
	.align		8
.nv.constant4:
        /*0000*/ 	.dword	__assertfail
	.align		8
        /*0008*/ 	.dword	__unnamed_1
	.align		8
        /*0010*/ 	.dword	_ZN40_INTERNAL_946d4425_4_k_cu_2a47704d_303784cuda3std3__45__cpo5beginE
	.align		8
        /*0018*/ 	.dword	_ZN40_INTERNAL_946d4425_4_k_cu_2a47704d_303784cuda3std3__45__cpo3endE
	.align		8
        /*0020*/ 	.dword	_ZN40_INTERNAL_946d4425_4_k_cu_2a47704d_303784cuda3std3__45__cpo6cbeginE
	.align		8
        /*0028*/ 	.dword	_ZN40_INTERNAL_946d4425_4_k_cu_2a47704d_303784cuda3std3__45__cpo4cendE
	.align		8
        /*0030*/ 	.dword	_ZN40_INTERNAL_946d4425_4_k_cu_2a47704d_303784cuda3std3__442_GLOBAL__N__946d4425_4_k_cu_2a47704d_303786ignoreE
	.align		8
        /*0038*/ 	.dword	_ZN40_INTERNAL_946d4425_4_k_cu_2a47704d_303784cuda3std3__419piecewise_constructE
	.align		8
        /*0040*/ 	.dword	_ZN40_INTERNAL_946d4425_4_k_cu_2a47704d_303784cuda3std3__48in_placeE
	.align		8
        /*0048*/ 	.dword	_ZN40_INTERNAL_946d4425_4_k_cu_2a47704d_303784cuda3std6ranges3__45__cpo4swapE
	.align		8
        /*0050*/ 	.dword	_ZN40_INTERNAL_946d4425_4_k_cu_2a47704d_303784cuda3std6ranges3__45__cpo9iter_moveE
	.align		8
        /*0058*/ 	.dword	_ZN40_INTERNAL_946d4425_4_k_cu_2a47704d_303784cute7productE
	.align		8
        /*0060*/ 	.dword	_ZN40_INTERNAL_946d4425_4_k_cu_2a47704d_303784cute1_E
	.align		8
        /*0068*/ 	.dword	$str$22
	.align		8
        /*0070*/ 	.dword	$str$23


//--------------------- .text._ZN7cutlass13device_kernelINS_4gemm6kernel13GemmUniversalIN4cute5tupleIJiiiiEEENS1_10collective13CollectiveMmaINS1_34MainloopSm90TmaGmmaWarpSpecializedILi14ENS5_IJNS4_1CILi1EEESB_SB_EEENS1_32KernelTmaWarpSpecializedPingpongEEENS5_IJNSA_ILi64EEESF_NSA_ILi32EEEEEEfNS5_IJlSB_lEEEfSI_NS4_8TiledMMAINS4_8MMA_AtomIJNS4_4SM904GMMA29MMA_64x64x8_F32TF32TF32_SS_TNILNSM_7ScaleInE1ELSO_1EEEEEENS4_6LayoutISC_NS5_IJNSA_ILi0EEESS_SS_EEEEENS5_IJNS4_10UnderscoreESV_SV_EEEEENS4_13SM90_TMA_LOADENS4_14ComposedLayoutINS4_7SwizzleILi3ELi4ELi3EEENS4_18smem_ptr_flag_bitsILi32EEENSR_INS5_IJNSA_ILi8EEESG_EEENS5_IJSG_SB_EEEEEEEvNS4_8identityESY_S18_vS19_EENS_8epilogue10collective6detail29Sm90TmaWarpSpecializedAdapterINS1C_15DefaultEpilogueIfSI_SI_NS1B_6thread17LinearCombinationIfLi1EffLNS1G_9ScaleType4KindE0ELNS_15FloatRoundStyleE2EfEENS1_15EpilogueDefaultEEEEEvvEEEEvNT_6ParamsE --------------------------
	.section	.text._ZN7cutlass13device_kernelINS_4gemm6kernel13GemmUniversalIN4cute5tupleIJiiiiEEENS1_10collective13CollectiveMmaINS1_34MainloopSm90TmaGmmaWarpSpecializedILi14ENS5_IJNS4_1CILi1EEESB_SB_EEENS1_32KernelTmaWarpSpecializedPingpongEEENS5_IJNSA_ILi64EEESF_NSA_ILi32EEEEEEfNS5_IJlSB_lEEEfSI_NS4_8TiledMMAINS4_8MMA_AtomIJNS4_4SM904GMMA29MMA_64x64x8_F32TF32TF32_SS_TNILNSM_7ScaleInE1ELSO_1EEEEEENS4_6LayoutISC_NS5_IJNSA_ILi0EEESS_SS_EEEEENS5_IJNS4_10UnderscoreESV_SV_EEEEENS4_13SM90_TMA_LOADENS4_14ComposedLayoutINS4_7SwizzleILi3ELi4ELi3EEENS4_18smem_ptr_flag_bitsILi32EEENSR_INS5_IJNSA_ILi8EEESG_EEENS5_IJSG_SB_EEEEEEEvNS4_8identityESY_S18_vS19_EENS_8epilogue10collective6detail29Sm90TmaWarpSpecializedAdapterINS1C_15DefaultEpilogueIfSI_SI_NS1B_6thread17LinearCombinationIfLi1EffLNS1G_9ScaleType4KindE0ELNS_15FloatRoundStyleE2EfEENS1_15EpilogueDefaultEEEEEvvEEEEvNT_6ParamsE,"ax",@progbits
	.align	128
.text._ZN7cutlass13device_kernelINS_4gemm6kernel13GemmUniversalIN4cute5tupleIJiiiiEEENS1_10collective13CollectiveMmaINS1_34MainloopSm90TmaGmmaWarpSpecializedILi14ENS5_IJNS4_1CILi1EEESB_SB_EEENS1_32KernelTmaWarpSpecializedPingpongEEENS5_IJNSA_ILi64EEESF_NSA_ILi32EEEEEEfNS5_IJlSB_lEEEfSI_NS4_8TiledMMAINS4_8MMA_AtomIJNS4_4SM904GMMA29MMA_64x64x8_F32TF32TF32_SS_TNILNSM_7ScaleInE1ELSO_1EEEEEENS4_6LayoutISC_NS5_IJNSA_ILi0EEESS_SS_EEEEENS5_IJNS4_10UnderscoreESV_SV_EEEEENS4_13SM90_TMA_LOADENS4_14ComposedLayoutINS4_7SwizzleILi3ELi4ELi3EEENS4_18smem_ptr_flag_bitsILi32EEENSR_INS5_IJNSA_ILi8EEESG_EEENS5_IJSG_SB_EEEEEEEvNS4_8identityESY_S18_vS19_EENS_8epilogue10collective6detail29Sm90TmaWarpSpecializedAdapterINS1C_15DefaultEpilogueIfSI_SI_NS1B_6thread17LinearCombinationIfLi1EffLNS1G_9ScaleType4KindE0ELNS_15FloatRoundStyleE2EfEENS1_15EpilogueDefaultEEEEEvvEEEEvNT_6ParamsE:
        .type           _ZN7cutlass13device_kernelINS_4gemm6kernel13GemmUniversalIN4cute5tupleIJiiiiEEENS1_10collective13CollectiveMmaINS1_34MainloopSm90TmaGmmaWarpSpecializedILi14ENS5_IJNS4_1CILi1EEESB_SB_EEENS1_32KernelTmaWarpSpecializedPingpongEEENS5_IJNSA_ILi64EEESF_NSA_ILi32EEEEEEfNS5_IJlSB_lEEEfSI_NS4_8TiledMMAINS4_8MMA_AtomIJNS4_4SM904GMMA29MMA_64x64x8_F32TF32TF32_SS_TNILNSM_7ScaleInE1ELSO_1EEEEEENS4_6LayoutISC_NS5_IJNSA_ILi0EEESS_SS_EEEEENS5_IJNS4_10UnderscoreESV_SV_EEEEENS4_13SM90_TMA_LOADENS4_14ComposedLayoutINS4_7SwizzleILi3ELi4ELi3EEENS4_18smem_ptr_flag_bitsILi32EEENSR_INS5_IJNSA_ILi8EEESG_EEENS5_IJSG_SB_EEEEEEEvNS4_8identityESY_S18_vS19_EENS_8epilogue10collective6detail29Sm90TmaWarpSpecializedAdapterINS1C_15DefaultEpilogueIfSI_SI_NS1B_6thread17LinearCombinationIfLi1EffLNS1G_9ScaleType4KindE0ELNS_15FloatRoundStyleE2EfEENS1_15EpilogueDefaultEEEEEvvEEEEvNT_6ParamsE,@function
        .size           _ZN7cutlass13device_kernelINS_4gemm6kernel13GemmUniversalIN4cute5tupleIJiiiiEEENS1_10collective13CollectiveMmaINS1_34MainloopSm90TmaGmmaWarpSpecializedILi14ENS5_IJNS4_1CILi1EEESB_SB_EEENS1_32KernelTmaWarpSpecializedPingpongEEENS5_IJNSA_ILi64EEESF_NSA_ILi32EEEEEEfNS5_IJlSB_lEEEfSI_NS4_8TiledMMAINS4_8MMA_AtomIJNS4_4SM904GMMA29MMA_64x64x8_F32TF32TF32_SS_TNILNSM_7ScaleInE1ELSO_1EEEEEENS4_6LayoutISC_NS5_IJNSA_ILi0EEESS_SS_EEEEENS5_IJNS4_10UnderscoreESV_SV_EEEEENS4_13SM90_TMA_LOADENS4_14ComposedLayoutINS4_7SwizzleILi3ELi4ELi3EEENS4_18smem_ptr_flag_bitsILi32EEENSR_INS5_IJNSA_ILi8EEESG_EEENS5_IJSG_SB_EEEEEEEvNS4_8identityESY_S18_vS19_EENS_8epilogue10collective6detail29Sm90TmaWarpSpecializedAdapterINS1C_15DefaultEpilogueIfSI_SI_NS1B_6thread17LinearCombinationIfLi1EffLNS1G_9ScaleType4KindE0ELNS_15FloatRoundStyleE2EfEENS1_15EpilogueDefaultEEEEEvvEEEEvNT_6ParamsE,(.L_x_154 - _ZN7cutlass13device_kernelINS_4gemm6kernel13GemmUniversalIN4cute5tupleIJiiiiEEENS1_10collective13CollectiveMmaINS1_34MainloopSm90TmaGmmaWarpSpecializedILi14ENS5_IJNS4_1CILi1EEESB_SB_EEENS1_32KernelTmaWarpSpecializedPingpongEEENS5_IJNSA_ILi64EEESF_NSA_ILi32EEEEEEfNS5_IJlSB_lEEEfSI_NS4_8TiledMMAINS4_8MMA_AtomIJNS4_4SM904GMMA29MMA_64x64x8_F32TF32TF32_SS_TNILNSM_7ScaleInE1ELSO_1EEEEEENS4_6LayoutISC_NS5_IJNSA_ILi0EEESS_SS_EEEEENS5_IJNS4_10UnderscoreESV_SV_EEEEENS4_13SM90_TMA_LOADENS4_14ComposedLayoutINS4_7SwizzleILi3ELi4ELi3EEENS4_18smem_ptr_flag_bitsILi32EEENSR_INS5_IJNSA_ILi8EEESG_EEENS5_IJSG_SB_EEEEEEEvNS4_8identityESY_S18_vS19_EENS_8epilogue10collective6detail29Sm90TmaWarpSpecializedAdapterINS1C_15DefaultEpilogueIfSI_SI_NS1B_6thread17LinearCombinationIfLi1EffLNS1G_9ScaleType4KindE0ELNS_15FloatRoundStyleE2EfEENS1_15EpilogueDefaultEEEEEvvEEEEvNT_6ParamsE)
        .other          _ZN7cutlass13device_kernelINS_4gemm6kernel13GemmUniversalIN4cute5tupleIJiiiiEEENS1_10collective13CollectiveMmaINS1_34MainloopSm90TmaGmmaWarpSpecializedILi14ENS5_IJNS4_1CILi1EEESB_SB_EEENS1_32KernelTmaWarpSpecializedPingpongEEENS5_IJNSA_ILi64EEESF_NSA_ILi32EEEEEEfNS5_IJlSB_lEEEfSI_NS4_8TiledMMAINS4_8MMA_AtomIJNS4_4SM904GMMA29MMA_64x64x8_F32TF32TF32_SS_TNILNSM_7ScaleInE1ELSO_1EEEEEENS4_6LayoutISC_NS5_IJNSA_ILi0EEESS_SS_EEEEENS5_IJNS4_10UnderscoreESV_SV_EEEEENS4_13SM90_TMA_LOADENS4_14ComposedLayoutINS4_7SwizzleILi3ELi4ELi3EEENS4_18smem_ptr_flag_bitsILi32EEENSR_INS5_IJNSA_ILi8EEESG_EEENS5_IJSG_SB_EEEEEEEvNS4_8identityESY_S18_vS19_EENS_8epilogue10collective6detail29Sm90TmaWarpSpecializedAdapterINS1C_15DefaultEpilogueIfSI_SI_NS1B_6thread17LinearCombinationIfLi1EffLNS1G_9ScaleType4KindE0ELNS_15FloatRoundStyleE2EfEENS1_15EpilogueDefaultEEEEEvvEEEEvNT_6ParamsE,@"STO_CUDA_ENTRY STV_DEFAULT"
_ZN7cutlass13device_kernelINS_4gemm6kernel13GemmUniversalIN4cute5tupleIJiiiiEEENS1_10collective13CollectiveMmaINS1_34MainloopSm90TmaGmmaWarpSpecializedILi14ENS5_IJNS4_1CILi1EEESB_SB_EEENS1_32KernelTmaWarpSpecializedPingpongEEENS5_IJNSA_ILi64EEESF_NSA_ILi32EEEEEEfNS5_IJlSB_lEEEfSI_NS4_8TiledMMAINS4_8MMA_AtomIJNS4_4SM904GMMA29MMA_64x64x8_F32TF32TF32_SS_TNILNSM_7ScaleInE1ELSO_1EEEEEENS4_6LayoutISC_NS5_IJNSA_ILi0EEESS_SS_EEEEENS5_IJNS4_10UnderscoreESV_SV_EEEEENS4_13SM90_TMA_LOADENS4_14ComposedLayoutINS4_7SwizzleILi3ELi4ELi3EEENS4_18smem_ptr_flag_bitsILi32EEENSR_INS5_IJNSA_ILi8EEESG_EEENS5_IJSG_SB_EEEEEEEvNS4_8identityESY_S18_vS19_EENS_8epilogue10collective6detail29Sm90TmaWarpSpecializedAdapterINS1C_15DefaultEpilogueIfSI_SI_NS1B_6thread17LinearCombinationIfLi1EffLNS1G_9ScaleType4KindE0ELNS_15FloatRoundStyleE2EfEENS1_15EpilogueDefaultEEEEEvvEEEEvNT_6ParamsE:
[----:B------:R-:W0:Y:S02]  /*0000*/  LDC R1, c[0x0][0x28] ;  /* 0x00000a00ff017b82 */ /* 0x000e240000000800 */
[----:B0-----:R-:W-:Y:S01]  /*0010*/  VIADD R1, R1, 0xfffffff8 ;  /* 0xfffffff801017836 */ /* 0x001fe20000000000 */
[----:B------:R-:W0:Y:S01]  /*0020*/  S2R R4, SR_TID.X ;  /* 0x0000000000047919 */ /* 0x000e220000002100 */
[----:B------:R-:W-:Y:S01]  /*0030*/  ELECT P0, URZ, PT ;  /* 0x00000000003f782f */ /* 0x000fe20003800000 */
[----:B------:R-:W-:Y:S01]  /*0040*/  BSSY B0, `(.L_x_0) ;  /* 0x000000f000007945 */ /* 0x000fe20003800000 */
[--C-:B0-----:R-:W-:Y:S02]  /*0050*/  SHF.R.U32.HI R0, RZ, 0x5, R4.reuse ;  /* 0x00000005ff007819 */ /* 0x101fe40000011604 */
[----:B------:R-:W-:-:S03]  /*0060*/  SHF.R.U32.HI R5, RZ, 0x7, R4 ;  /* 0x00000007ff057819 */ /* 0x000fc60000011604 */
[----:B------:R-:W0:Y:S04]  /*0070*/  SHFL.IDX PT, R2, R0, RZ, 0x1f ;  /* 0x00001fff00027589 */ /* 0x000e2800000e0000 */
[----:B------:R1:W2:Y:S01]  /*0080*/  SHFL.IDX PT, R8, R5, RZ, 0x1f ;  /* 0x00001fff05087589 */ /* 0x0002a200000e0000 */
[----:B0-----:R-:W-:-:S13]  /*0090*/  ISETP.NE.OR P0, PT, R2, RZ, !P0 ;  /* 0x000000ff0200720c */ /* 0x001fda0004705670 */
[----:B-12---:R-:W-:Y:S05]  /*00a0*/  @P0 BRA `(.L_x_1) ;  /* 0x0000000000200947 */ /* 0x006fea0003800000 */
[----:B------:R-:W-:Y:S02]  /*00b0*/  ULDC.64 UR4, c[0x0][0x198] ;  /* 0x0000660000047ab9 */ /* 0x000fe40000000a00 */
[----:B------:R-:W-:Y:S02]  /*00c0*/  UIADD3 UR6, UP0, UR4, 0xf0, URZ ;  /* 0x000000f004067890 */ /* 0x000fe4000ff1e03f */
[----:B------:R-:W-:Y:S02]  /*00d0*/  UIADD3 UR4, UP1, UR4, 0x1f0, URZ ;  /* 0x000001f004047890 */ /* 0x000fe4000ff3e03f */
[----:B------:R-:W-:Y:S02]  /*00e0*/  UIADD3.X UR7, URZ, UR5, URZ, UP0, !UPT ;  /* 0x000000053f077290 */ /* 0x000fe400087fe43f */
[----:B------:R-:W-:-:S07]  /*00f0*/  UIADD3.X UR5, URZ, UR5, URZ, UP1, !UPT ;  /* 0x000000053f057290 */ /* 0x000fce0008ffe43f */
[----:B------:R0:W-:Y:S02]  /*0100*/  UTMACCTL.PF [UR6] ;  /* 0x00000000060079b9 */ /* 0x0001e40008040000 */
[----:B------:R0:W-:Y:S02]  /*0110*/  UTMACCTL.PF [UR4] ;  /* 0x00000000040079b9 */ /* 0x0001e40008040000 */
[----:B0-----:R-:W-:Y:S01]  /*0120*/  NOP ;  /* 0x0000000000007918 */ /* 0x001fe20000000000 */
.L_x_1:
[----:B------:R-:W-:Y:S05]  /*0130*/  BSYNC B0 ;  /* 0x0000000000007941 */ /* 0x000fea0003800000 */
.L_x_0:
[----:B------:R-:W0:Y:S02]  /*0140*/  SHFL.IDX PT, R3, R0, RZ, 0x1f ;  /* 0x00001fff00037589 */ /* 0x000e2400000e0000 */
[----:B0-----:R-:W-:-:S13]  /*0150*/  ISETP.NE.AND P0, PT, R3, RZ, PT ;  /* 0x000000ff0300720c */ /* 0x001fda0003f05270 */
[----:B------:R-:W-:Y:S05]  /*0160*/  @P0 BRA `(.L_x_2) ;  /* 0x0000000000b40947 */ /* 0x000fea0003800000 */
[----:B------:R-:W-:Y:S01]  /*0170*/  ELECT P0, URZ, PT ;  /* 0x00000000003f782f */ /* 0x000fe20003800000 */
[----:B------:R-:W-:-:S12]  /*0180*/  BSSY B0, `(.L_x_2) ;  /* 0x000002b000007945 */ /* 0x000fd80003800000 */
[----:B------:R-:W-:Y:S05]  /*0190*/  @!P0 BRA `(.L_x_3) ;  /* 0x0000000000a48947 */ /* 0x000fea0003800000 */
[----:B------:R-:W0:Y:S01]  /*01a0*/  S2UR UR8, SR_CgaCtaId ;  /* 0x00000000000879c3 */ /* 0x000e220000008800 */
[----:B------:R-:W-:Y:S01]  /*01b0*/  UMOV UR4, 0x400 ;  /* 0x0000040000047882 */ /* 0x000fe20000000000 */
[----:B------:R-:W-:Y:S01]  /*01c0*/  UMOV UR5, 0x1 ;  /* 0x0000000100057882 */ /* 0x000fe20000000000 */
[----:B------:R-:W-:Y:S02]  /*01d0*/  UMOV UR6, 0x80 ;  /* 0x0000008000067882 */ /* 0x000fe40000000000 */
[----:B------:R-:W-:-:S04]  /*01e0*/  UIADD3 UR6, -UR6, 0x100000, URZ ;  /* 0x0010000006067890 */ /* 0x000fc8000fffe13f */
[----:B------:R-:W-:Y:S02]  /*01f0*/  USHF.L.U32 UR7, UR6, 0xb, URZ ;  /* 0x0000000b06077899 */ /* 0x000fe4000800063f */
[----:B------:R-:W-:Y:S02]  /*0200*/  USHF.L.U32 UR6, UR6, 0x1, URZ ;  /* 0x0000000106067899 */ /* 0x000fe4000800063f */
[----:B0-----:R-:W-:Y:S02]  /*0210*/  ULEA UR8, UR8, UR4, 0x18 ;  /* 0x0000000408087291 */ /* 0x001fe4000f8ec03f */
[----:B------:R-:W-:-:S04]  /*0220*/  UIADD3 UR4, -UR5, 0x100000, URZ ;  /* 0x0010000005047890 */ /* 0x000fc8000fffe13f */
[----:B------:R-:W-:Y:S02]  /*0230*/  USHF.L.U32 UR5, UR4, 0xb, URZ ;  /* 0x0000000b04057899 */ /* 0x000fe4000800063f */
[----:B------:R-:W-:Y:S01]  /*0240*/  USHF.L.U32 UR4, UR4, 0x1, URZ ;  /* 0x0000000104047899 */ /* 0x000fe2000800063f */
[----:B------:R-:W0:Y:S11]  /*0250*/  FENCE.VIEW.ASYNC.S ;  /* 0x00000000000073c6 */ /* 0x000e360000000000 */
[----:B0-----:R0:W1:Y:S01]  /*0260*/  SYNCS.EXCH.64 URZ, [UR8], UR4 ;  /* 0x00000004083f75b2 */ /* 0x0010620008000100 */
[----:B------:R0:W2:Y:S01]  /*0270*/  SYNCS.EXCH.64 URZ, [UR8+0x70], UR6 ;  /* 0x00007006083f75b2 */ /* 0x0000a20008000100 */
[----:B------:R0:W3:Y:S01]  /*0280*/  SYNCS.EXCH.64 URZ, [UR8+0x8], UR4 ;  /* 0x00000804083f75b2 */ /* 0x0000e20008000100 */
[----:B------:R0:W4:Y:S01]  /*0290*/  SYNCS.EXCH.64 URZ, [UR8+0x78], UR6 ;  /* 0x00007806083f75b2 */ /* 0x0001220008000100 */
[----:B------:R0:W0:Y:S01]  /*02a0*/  SYNCS.EXCH.64 URZ, [UR8+0x10], UR4 ;  /* 0x00001004083f75b2 */ /* 0x0000220008000100 */
        /* <DEDUP_REMOVED lines=23> */
[----:B-1234-:R-:W-:Y:S01]  /*0420*/  NOP ;  /* 0x0000000000007918 */ /* 0x01efe20000000000 */
.L_x_3:
[----:B0-----:R-:W-:Y:S05]  /*0430*/  BSYNC B0 ;  /* 0x0000000000007941 */ /* 0x001fea0003800000 */
.L_x_2:
[----:B------:R-:W0:Y:S01]  /*0440*/  SHFL.IDX PT, R6, R0, RZ, 0x1f ;  /* 0x00001fff00067589 */ /* 0x000e2200000e0000 */
[----:B------:R-:W-:Y:S01]  /*0450*/  ELECT P0, URZ, PT ;  /* 0x00000000003f782f */ /* 0x000fe20003800000 */
[----:B------:R-:W-:Y:S01]  /*0460*/  NOP ;  /* 0x0000000000007918 */ /* 0x000fe20000000000 */
[----:B------:R-:W-:Y:S01]  /*0470*/  ELECT P1, URZ, PT ;  /* 0x00000000003f782f */ /* 0x000fe20003820000 */
[----:B------:R-:W1:Y:S01]  /*0480*/  SHFL.IDX PT, R3, R0, RZ, 0x1f ;  /* 0x00001fff00037589 */ /* 0x000e6200000e0000 */
[----:B------:R-:W-:Y:S01]  /*0490*/  UMOV UR4, 0x20 ;  /* 0x0000002000047882 */ /* 0x000fe20000000000 */
[----:B------:R-:W-:Y:S01]  /*04a0*/  UMOV UR11, 0x80 ;  /* 0x00000080000b7882 */ /* 0x000fe20000000000 */
[----:B------:R-:W-:Y:S01]  /*04b0*/  NOP ;  /* 0x0000000000007918 */ /* 0x000fe20000000000 */
[C---:B------:R-:W-:Y:S01]  /*04c0*/  VIADD R33, R8.reuse, 0xffffffff ;  /* 0xffffffff08217836 */ /* 0x040fe20000000000 */
[----:B------:R-:W2:Y:S01]  /*04d0*/  SHFL.IDX PT, R5, R5, RZ, 0x1f ;  /* 0x00001fff05057589 */ /* 0x000ea200000e0000 */
[----:B------:R-:W-:Y:S01]  /*04e0*/  ULDC.64 UR36, c[0x0][0x208] ;  /* 0x0000820000247ab9 */ /* 0x000fe20000000a00 */
[----:B------:R-:W-:-:S02]  /*04f0*/  ISETP.NE.AND P2, PT, R8, RZ, PT ;  /* 0x000000ff0800720c */ /* 0x000fc40003f45270 */
[----:B------:R-:W-:Y:S02]  /*0500*/  ISETP.GE.U32.AND P3, PT, R33, 0x2, PT ;  /* 0x000000022100780c */ /* 0x000fe40003f66070 */
[----:B0-----:R-:W-:Y:S02]  /*0510*/  ISETP.NE.OR P0, PT, R6, RZ, !P0 ;  /* 0x000000ff0600720c */ /* 0x001fe40004705670 */
[----:B-1----:R-:W-:Y:S02]  /*0520*/  ISETP.NE.OR P1, PT, R3, RZ, !P1 ;  /* 0x000000ff0300720c */ /* 0x002fe40004f25670 */
[----:B------:R-:W-:-:S04]  /*0530*/  SHF.R.S32.HI R3, RZ, 0x1f, R2 ;  /* 0x0000001fff037819 */ /* 0x000fc80000011402 */
[----:B------:R-:W-:-:S05]  /*0540*/  LEA.HI R3, R3, R2, RZ, 0x2 ;  /* 0x0000000203037211 */ /* 0x000fca00078f10ff */
[----:B------:R-:W-:Y:S01]  /*0550*/  VOTEU.ALL UP0, P0 ;  /* 0x00000000003f7886 */ /* 0x000fe20000000000 */
[----:B------:R-:W-:Y:S01]  /*0560*/  LOP3.LUT R3, R3, 0xfffffffc, RZ, 0xc0, !PT ;  /* 0xfffffffc03037812 */ /* 0x000fe200078ec0ff */
[----:B------:R-:W-:-:S03]  /*0570*/  VOTEU.ALL UP1, P1 ;  /* 0x00000000003f7886 */ /* 0x000fc60000820000 */
[----:B------:R-:W0:Y:S01]  /*0580*/  @!UP0 S2UR UR7, SR_CgaCtaId ;  /* 0x00000000000789c3 */ /* 0x000e220000008800 */
[----:B------:R-:W-:Y:S01]  /*0590*/  @!UP0 UMOV UR6, 0x400 ;  /* 0x0000040000068882 */ /* 0x000fe20000000000 */
[----:B------:R-:W-:-:S04]  /*05a0*/  @!UP0 UIADD3 UR4, -UR4, 0x100000, URZ ;  /* 0x0010000004048890 */ /* 0x000fc8000fffe13f */
[----:B------:R-:W-:Y:S02]  /*05b0*/  @!UP0 USHF.L.U32 UR5, UR4, 0xb, URZ ;  /* 0x0000000b04058899 */ /* 0x000fe4000800063f */
[----:B------:R-:W-:Y:S01]  /*05c0*/  @!UP0 USHF.L.U32 UR4, UR4, 0x1, URZ ;  /* 0x0000000104048899 */ /* 0x000fe2000800063f */
[----:B------:R-:W-:Y:S01]  /*05d0*/  IMAD.IADD R0, R2, 0x1, -R3 ;  /* 0x0000000102007824 */ /* 0x000fe200078e0a03 */
[----:B------:R-:W-:Y:S01]  /*05e0*/  @!UP1 UMOV UR9, 0x400 ;  /* 0x0000040000099882 */ /* 0x000fe20000000000 */
[----:B------:R-:W-:Y:S01]  /*05f0*/  VOTEU.ALL UP2, P1 ;  /* 0x00000000003f7886 */ /* 0x000fe20000840000 */
[----:B------:R-:W-:Y:S01]  /*0600*/  VOTEU.ALL UP3, P1 ;  /* 0x00000000003f7886 */ /* 0x000fe20000860000 */
[----:B------:R-:W-:Y:S01]  /*0610*/  VOTEU.ALL UP4, P1 ;  /* 0x00000000003f7886 */ /* 0x000fe20000880000 */
[----:B------:R-:W1:Y:S01]  /*0620*/  @!UP1 S2UR UR10, SR_CgaCtaId ;  /* 0x00000000000a99c3 */ /* 0x000e620000008800 */
[----:B------:R-:W-:Y:S01]  /*0630*/  VOTEU.ALL UP5, P1 ;  /* 0x00000000003f7886 */ /* 0x000fe200008a0000 */
[----:B------:R-:W-:-:S04]  /*0640*/  SHF.R.S32.HI R3, RZ, 0x1f, R4 ;  /* 0x0000001fff037819 */ /* 0x000fc80000011404 */
[----:B------:R-:W-:-:S04]  /*0650*/  LEA.HI R3, R3, R4, RZ, 0x7 ;  /* 0x0000000403037211 */ /* 0x000fc800078f38ff */
[----:B------:R-:W-:-:S05]  /*0660*/  LOP3.LUT R3, R3, 0xffffff80, RZ, 0xc0, !PT ;  /* 0xffffff8003037812 */ /* 0x000fca00078ec0ff */
[----:B------:R-:W-:Y:S01]  /*0670*/  IMAD.IADD R3, R4, 0x1, -R3 ;  /* 0x0000000104037824 */ /* 0x000fe200078e0a03 */
[----:B0-----:R-:W-:Y:S02]  /*0680*/  @!UP0 ULEA UR8, UR7, UR6, 0x18 ;  /* 0x0000000607088291 */ /* 0x001fe4000f8ec03f */
[----:B------:R-:W-:-:S04]  /*0690*/  @!UP1 UIADD3 UR6, -UR11, 0x100000, URZ ;  /* 0x001000000b069890 */ /* 0x000fc8000fffe13f */
[----:B------:R-:W-:Y:S02]  /*06a0*/  @!UP1 USHF.L.U32 UR7, UR6, 0xb, URZ ;  /* 0x0000000b06079899 */ /* 0x000fe4000800063f */
[----:B------:R-:W-:Y:S01]  /*06b0*/  @!UP1 USHF.L.U32 UR6, UR6, 0x1, URZ ;  /* 0x0000000106069899 */ /* 0x000fe2000800063f */
[----:B------:R-:W-:Y:S01]  /*06c0*/  VOTEU.ALL UP0, P0 ;  /* 0x00000000003f7886 */ /* 0x000fe20000000000 */
[----:B-1----:R-:W-:Y:S01]  /*06d0*/  @!UP1 ULEA UR9, UR10, UR9, 0x18 ;  /* 0x000000090a099291 */ /* 0x002fe2000f8ec03f */
[----:B------:R-:W-:Y:S02]  /*06e0*/  VOTEU.ALL UP1, P0 ;  /* 0x00000000003f7886 */ /* 0x000fe40000020000 */
[----:B------:R-:W-:Y:S01]  /*06f0*/  ULDC.64 UR10, c[0x0][0x598] ;  /* 0x00016600000a7ab9 */ /* 0x000fe20000000a00 */
[----:B------:R-:W-:Y:S01]  /*0700*/  ISETP.NE.AND P0, PT, R0, 0x3, PT ;  /* 0x000000030000780c */ /* 0x000fe20003f05270 */
[----:B------:R-:W0:Y:S02]  /*0710*/  FENCE.VIEW.ASYNC.S ;  /* 0x00000000000073c6 */ /* 0x000e240000000000 */
[----:B0-----:R0:W1:Y:S01]  /*0720*/  @!UP0 SYNCS.EXCH.64 URZ, [UR8+0x110], UR4 ;  /* 0x00011004083f85b2 */ /* 0x0010620008000100 */
[----:B------:R-:W-:-:S02]  /*0730*/  ISETP.NE.U32.AND P1, PT, RZ, UR10, PT ;  /* 0x0000000aff007c0c */ /* 0x000fc4000bf25070 */
[----:B------:R-:W-:Y:S02]  /*0740*/  ISETP.EQ.OR P0, PT, R0, RZ, !P0 ;  /* 0x000000ff0000720c */ /* 0x000fe40004702670 */
[----:B------:R-:W-:Y:S02]  /*0750*/  ISETP.NE.AND.EX P1, PT, RZ, UR11, PT, P1 ;  /* 0x0000000bff007c0c */ /* 0x000fe4000bf25310 */
[----:B------:R-:W-:-:S04]  /*0760*/  ISETP.EQ.AND P0, PT, R8, RZ, P0 ;  /* 0x000000ff0800720c */ /* 0x000fc80000702270 */
[----:B------:R-:W-:-:S04]  /*0770*/  SEL R16, RZ, 0x1, !P0 ;  /* 0x00000001ff107807 */ /* 0x000fc80004000000 */
[----:B------:R-:W-:Y:S01]  /*0780*/  SEL R16, R16, 0x2, P3 ;  /* 0x0000000210107807 */ /* 0x000fe20001800000 */
[----:B------:R0:W1:Y:S01]  /*0790*/  @!UP1 SYNCS.EXCH.64 URZ, [UR8+0x118], UR4 ;  /* 0x00011804083f95b2 */ /* 0x0000620008000100 */
[----:B------:R-:W-:Y:S01]  /*07a0*/  NOP ;  /* 0x0000000000007918 */ /* 0x000fe20000000000 */
[----:B------:R0:W1:Y:S01]  /*07b0*/  @!UP2 SYNCS.EXCH.64 URZ, [UR9+0xf0], UR6 ;  /* 0x0000f006093fa5b2 */ /* 0x0000620008000100 */
[----:B------:R0:W1:Y:S01]  /*07c0*/  @!UP3 SYNCS.EXCH.64 URZ, [UR9+0xf8], UR6 ;  /* 0x0000f806093fb5b2 */ /* 0x0000620008000100 */
[----:B------:R0:W1:Y:S01]  /*07d0*/  @!UP4 SYNCS.EXCH.64 URZ, [UR9+0x100], UR6 ;  /* 0x00010006093fc5b2 */ /* 0x0000620008000100 */
[----:B------:R0:W1:Y:S01]  /*07e0*/  @!UP5 SYNCS.EXCH.64 URZ, [UR9+0x108], UR6 ;  /* 0x00010806093fd5b2 */ /* 0x0000620008000100 */
[----:B------:R-:W-:Y:S01]  /*07f0*/  NOP ;  /* 0x0000000000007918 */ /* 0x000fe20000000000 */
[----:B-1----:R-:W-:Y:S06]  /*0800*/  BAR.SYNC.DEFER_BLOCKING 0x0 ;  /* 0x0000000000007b1d */ /* 0x002fec0000010000 */
[----:B0-2---:R-:W-:Y:S05]  /*0810*/  @!P1 BRA `(.L_x_4) ;  /* 0x00000000001c9947 */ /* 0x005fea0003800000 */
[----:B------:R-:W0:Y:S02]  /*0820*/  LDC.64 R6, c[0x0][0x598] ;  /* 0x00016600ff067b82 */ /* 0x000e240000000a00 */
[----:B0-----:R-:W2:Y:S02]  /*0830*/  LDG.E.64 R6, desc[UR36][R6.64] ;  /* 0x0000002406067981 */ /* 0x001ea4000c1e1b00 */
[----:B--2---:R-:W-:-:S04]  /*0840*/  ISETP.NE.U32.AND P0, PT, R6, RZ, PT ;  /* 0x000000ff0600720c */ /* 0x004fc80003f05070 */
[----:B------:R-:W-:-:S13]  /*0850*/  ISETP.NE.AND.EX P0, PT, R7, RZ, PT, P0 ;  /* 0x000000ff0700720c */ /* 0x000fda0003f05300 */
[----:B------:R-:W-:Y:S05]  /*0860*/  @!P0 BRA `(.L_x_4) ;  /* 0x0000000000088947 */ /* 0x000fea0003800000 */
[----:B------:R1:W5:Y:S01]  /*0870*/  LD.E R56, desc[UR36][R6.64] ;  /* 0x0000002406387980 */ /* 0x000362000c101900 */
[----:B------:R-:W-:Y:S05]  /*0880*/  BRA `(.L_x_5) ;  /* 0x0000000000247947 */ /* 0x000fea0003800000 */
.L_x_4:
[----:B------:R-:W-:Y:S02]  /*0890*/  ULDC.64 UR4, c[0x0][0x588] ;  /* 0x0001620000047ab9 */ /* 0x000fe40000000a00 */
[----:B------:R-:W-:-:S04]  /*08a0*/  ISETP.NE.U32.AND P0, PT, RZ, UR4, PT ;  /* 0x00000004ff007c0c */ /* 0x000fc8000bf05070 */
[----:B------:R-:W-:-:S13]  /*08b0*/  ISETP.NE.AND.EX P0, PT, RZ, UR5, PT, P0 ;  /* 0x00000005ff007c0c */ /* 0x000fda000bf05300 */
[----:B------:R-:W-:Y:S05]  /*08c0*/  @!P0 BRA `(.L_x_6) ;  /* 0x00000000000c8947 */ /* 0x000fea0003800000 */
[----:B------:R-:W0:Y:S02]  /*08d0*/  LDC.64 R56, c[0x0][0x588] ;  /* 0x00016200ff387b82 */ /* 0x000e240000000a00 */
[----:B0-----:R0:W5:Y:S01]  /*08e0*/  LDG.E R56, desc[UR36][R56.64] ;  /* 0x0000002438387981 */ /* 0x001162000c1e1900 */
[----:B------:R-:W-:Y:S05]  /*08f0*/  BRA `(.L_x_5) ;  /* 0x0000000000087947 */ /* 0x000fea0003800000 */
.L_x_6:
[----:B------:R-:W-:Y:S02]  /*0900*/  ULDC UR4, c[0x0][0x580] ;  /* 0x0001600000047ab9 */ /* 0x000fe40000000800 */
[----:B------:R-:W-:-:S07]  /*0910*/  IMAD.U32 R56, RZ, RZ, UR4 ;  /* 0x00000004ff387e24 */ /* 0x000fce000f8e00ff */
.L_x_5:
[----:B------:R-:W-:Y:S02]  /*0920*/  ULDC.64 UR4, c[0x0][0x5a0] ;  /* 0x0001680000047ab9 */ /* 0x000fe40000000a00 */
[----:B------:R-:W-:-:S04]  /*0930*/  ISETP.NE.U32.AND P0, PT, RZ, UR4, PT ;  /* 0x00000004ff007c0c */ /* 0x000fc8000bf05070 */
[----:B------:R-:W-:-:S13]  /*0940*/  ISETP.NE.AND.EX P0, PT, RZ, UR5, PT, P0 ;  /* 0x00000005ff007c0c */ /* 0x000fda000bf05300 */
[----:B------:R-:W-:Y:S05]  /*0950*/  @!P0 BRA `(.L_x_7) ;  /* 0x00000000001c8947 */ /* 0x000fea0003800000 */
[----:B-1----:R-:W1:Y:S02]  /*0960*/  LDC.64 R6, c[0x0][0x5a0] ;  /* 0x00016800ff067b82 */ /* 0x002e640000000a00 */
[----:B-1----:R-:W2:Y:S02]  /*0970*/  LDG.E.64 R6, desc[UR36][R6.64] ;  /* 0x0000002406067981 */ /* 0x002ea4000c1e1b00 */
[----:B--2---:R-:W-:-:S04]  /*0980*/  ISETP.NE.U32.AND P0, PT, R6, RZ, PT ;  /* 0x000000ff0600720c */ /* 0x004fc80003f05070 */
[----:B------:R-:W-:-:S13]  /*0990*/  ISETP.NE.AND.EX P0, PT, R7, RZ, PT, P0 ;  /* 0x000000ff0700720c */ /* 0x000fda0003f05300 */
[----:B------:R-:W-:Y:S05]  /*09a0*/  @!P0 BRA `(.L_x_7) ;  /* 0x0000000000088947 */ /* 0x000fea0003800000 */
[----:B0-----:R2:W5:Y:S01]  /*09b0*/  LD.E R57, desc[UR36][R6.64] ;  /* 0x0000002406397980 */ /* 0x001562000c101900 */
[----:B------:R-:W-:Y:S05]  /*09c0*/  BRA `(.L_x_8) ;  /* 0x0000000000247947 */ /* 0x000fea0003800000 */
.L_x_7:
[----:B------:R-:W-:Y:S02]  /*09d0*/  ULDC.64 UR4, c[0x0][0x590] ;  /* 0x0001640000047ab9 */ /* 0x000fe40000000a00 */
[----:B------:R-:W-:-:S04]  /*09e0*/  ISETP.NE.U32.AND P0, PT, RZ, UR4, PT ;  /* 0x00000004ff007c0c */ /* 0x000fc8000bf05070 */
[----:B------:R-:W-:-:S13]  /*09f0*/  ISETP.NE.AND.EX P0, PT, RZ, UR5, PT, P0 ;  /* 0x00000005ff007c0c */ /* 0x000fda000bf05300 */
[----:B------:R-:W-:Y:S05]  /*0a00*/  @!P0 BRA `(.L_x_9) ;  /* 0x00000000000c8947 */ /* 0x000fea0003800000 */
[----:B-1----:R-:W0:Y:S02]  /*0a10*/  LDC.64 R6, c[0x0][0x590] ;  /* 0x00016400ff067b82 */ /* 0x002e240000000a00 */
[----:B0-----:R0:W5:Y:S01]  /*0a20*/  LDG.E R57, desc[UR36][R6.64] ;  /* 0x0000002406397981 */ /* 0x001162000c1e1900 */
[----:B------:R-:W-:Y:S05]  /*0a30*/  BRA `(.L_x_8) ;  /* 0x0000000000087947 */ /* 0x000fea0003800000 */
.L_x_9:
[----:B------:R-:W-:Y:S02]  /*0a40*/  ULDC UR4, c[0x0][0x584] ;  /* 0x0001610000047ab9 */ /* 0x000fe40000000800 */
[----:B0-----:R-:W-:-:S07]  /*0a50*/  IMAD.U32 R57, RZ, RZ, UR4 ;  /* 0x00000004ff397e24 */ /* 0x001fce000f8e00ff */
.L_x_8:
[----:B------:R-:W3:Y:S01]  /*0a60*/  LDC R2, c[0x0][0x65c] ;  /* 0x00019700ff027b82 */ /* 0x000ee20000000800 */
[----:B------:R-:W4:Y:S01]  /*0a70*/  S2R R14, SR_CTAID.Y ;  /* 0x00000000000e7919 */ /* 0x000f220000002600 */
[----:B------:R-:W-:Y:S01]  /*0a80*/  ULDC UR6, c[0x0][0x28c] ;  /* 0x0000a30000067ab9 */ /* 0x000fe20000000800 */
[----:B------:R-:W-:Y:S01]  /*0a90*/  ISETP.NE.AND P0, PT, R8, 0x2, PT ;  /* 0x000000020800780c */ /* 0x000fe20003f05270 */
[----:B------:R-:W-:Y:S01]  /*0aa0*/  UIADD3 UR6, UR6, 0x1f, URZ ;  /* 0x0000001f06067890 */ /* 0x000fe2000fffe03f */
[----:B012---:R-:W0:Y:S01]  /*0ab0*/  S2R R6, SR_CTAID.X ;  /* 0x0000000000067919 */ /* 0x007e220000002500 */
[----:B------:R-:W-:Y:S01]  /*0ac0*/  IMAD.MOV.U32 R7, RZ, RZ, RZ ;  /* 0x000000ffff077224 */ /* 0x000fe200078e00ff */
[----:B------:R-:W-:Y:S01]  /*0ad0*/  UMOV UR38, URZ ;  /* 0x0000003f00267c82 */ /* 0x000fe20008000000 */
[----:B------:R-:W-:Y:S01]  /*0ae0*/  USHF.R.S32.HI UR7, URZ, 0x1f, UR6 ;  /* 0x0000001f3f077899 */ /* 0x000fe20008011406 */
[----:B------:R-:W-:Y:S01]  /*0af0*/  UMOV UR39, URZ ;  /* 0x0000003f00277c82 */ /* 0x000fe20008000000 */
[----:B------:R-:W-:-:S02]  /*0b00*/  ULDC.64 UR8, c[0x0][0x650] ;  /* 0x0001940000087ab9 */ /* 0x000fc40000000a00 */
[----:B------:R-:W-:-:S04]  /*0b10*/  ULEA.HI UR7, UR7, UR6, URZ, 0x5 ;  /* 0x0000000607077291 */ /* 0x000fc8000f8f283f */
[----:B------:R-:W-:Y:S01]  /*0b20*/  USHF.R.S32.HI UR40, URZ, 0x5, UR7 ;  /* 0x000000053f287899 */ /* 0x000fe20008011407 */
[----:B---3--:R-:W-:-:S13]  /*0b30*/  ISETP.NE.AND P1, PT, R2, 0x1, PT ;  /* 0x000000010200780c */ /* 0x008fda0003f25270 */
[----:B------:R-:W0:Y:S01]  /*0b40*/  @P1 LDC R19, c[0x0][0x10] ;  /* 0x00000400ff131b82 */ /* 0x000e220000000800 */
[----:B----4-:R-:W-:Y:S02]  /*0b50*/  @P1 IMAD.MOV.U32 R8, RZ, RZ, R14 ;  /* 0x000000ffff081224 */ /* 0x010fe400078e000e */
[----:B------:R-:W-:Y:S02]  /*0b60*/  @P1 IMAD.MOV.U32 R9, RZ, RZ, RZ ;  /* 0x000000ffff091224 */ /* 0x000fe400078e00ff */
[----:B------:R-:W-:-:S03]  /*0b70*/  @P1 IMAD.MOV.U32 R17, RZ, RZ, RZ ;  /* 0x000000ffff111224 */ /* 0x000fc600078e00ff */
[----:B------:R-:W1:Y:S01]  /*0b80*/  @!P1 LDC R11, c[0x0][0xc] ;  /* 0x00000300ff0b9b82 */ /* 0x000e620000000800 */
[----:B------:R-:W-:Y:S01]  /*0b90*/  ULDC UR4, c[0x0][0xc] ;  /* 0x0000030000047ab9 */ /* 0x000fe20000000800 */
[----:B------:R-:W-:Y:S02]  /*0ba0*/  ULDC UR5, c[0x0][0x10] ;  /* 0x0000040000057ab9 */ /* 0x000fe40000000800 */
[----:B------:R-:W-:-:S04]  /*0bb0*/  UIMAD.WIDE.U32 UR4, UR4, UR5, URZ ;  /* 0x00000005040472a5 */ /* 0x000fc8000f8e003f */
[----:B------:R-:W2:Y:S01]  /*0bc0*/  LDC R2, c[0x0][0x14] ;  /* 0x00000500ff027b82 */ /* 0x000ea20000000800 */
[----:B0-----:R-:W-:-:S04]  /*0bd0*/  @P1 IMAD.WIDE.U32 R18, R6, R19, R8 ;  /* 0x0000001306121225 */ /* 0x001fc800078e0008 */
[----:B------:R-:W-:Y:S02]  /*0be0*/  @P1 IMAD.IADD R17, R19, 0x1, R17 ;  /* 0x0000000113111824 */ /* 0x000fe400078e0211 */
[----:B-1----:R-:W-:-:S04]  /*0bf0*/  @!P1 IMAD.WIDE.U32 R8, R11, R14, R6 ;  /* 0x0000000e0b089225 */ /* 0x002fc800078e0006 */
[----:B------:R-:W-:Y:S02]  /*0c00*/  @!P1 IMAD.MOV.U32 R18, RZ, RZ, R8 ;  /* 0x000000ffff129224 */ /* 0x000fe400078e0008 */
[----:B------:R-:W-:Y:S02]  /*0c10*/  @!P1 IMAD.MOV.U32 R17, RZ, RZ, R9 ;  /* 0x000000ffff119224 */ /* 0x000fe400078e0009 */
[----:B--2---:R-:W-:-:S04]  /*0c20*/  IMAD.WIDE.U32 R12, R2, UR4, RZ ;  /* 0x00000004020c7c25 */ /* 0x004fc8000f8e00ff */
[----:B------:R-:W-:Y:S01]  /*0c30*/  IMAD R23, R2, UR5, RZ ;  /* 0x0000000502177c24 */ /* 0x000fe2000f8e02ff */
[----:B------:R0:W-:Y:S03]  /*0c40*/  STL.64 [R1], R12 ;  /* 0x0000000c01007387 */ /* 0x0001e60000100a00 */
[----:B------:R-:W-:Y:S01]  /*0c50*/  IMAD.IADD R23, R13, 0x1, R23 ;  /* 0x000000010d177824 */ /* 0x000fe200078e0217 */
[----:B------:R-:W-:Y:S06]  /*0c60*/  @P0 BRA `(.L_x_10) ;  /* 0x0000000000240947 */ /* 0x000fec0003800000 */
[----:B------:R-:W-:Y:S01]  /*0c70*/  USHF.R.U32.HI UR4, URZ, 0x1, UR40 ;  /* 0x000000013f047899 */ /* 0x000fe20008011628 */
[----:B------:R-:W-:Y:S01]  /*0c80*/  IADD3 R18, P0, R18, R12, RZ ;  /* 0x0000000c12127210 */ /* 0x000fe20007f1e0ff */
[----:B------:R-:W-:Y:S02]  /*0c90*/  UISETP.GE.U32.AND UP0, UPT, UR40, 0xe, UPT ;  /* 0x0000000e2800788c */ /* 0x000fe4000bf06070 */
[----:B------:R-:W-:Y:S02]  /*0ca0*/  UIMAD.WIDE.U32 UR4, UR4, -0x6db6db6d, URZ ;  /* 0x92492493040478a5 */ /* 0x000fe4000f8e003f */
[----:B------:R-:W-:Y:S01]  /*0cb0*/  IMAD.X R17, R23, 0x1, R17, P0 ;  /* 0x0000000117117824 */ /* 0x000fe200000e0611 */
[----:B------:R-:W-:Y:S01]  /*0cc0*/  UMOV UR39, URZ ;  /* 0x0000003f00277c82 */ /* 0x000fe20008000000 */
[----:B------:R-:W-:-:S04]  /*0cd0*/  USHF.R.U32.HI UR4, URZ, 0x2, UR5 ;  /* 0x000000023f047899 */ /* 0x000fc80008011605 */
[----:B------:R-:W-:Y:S02]  /*0ce0*/  UIMAD UR38, UR4, -0xe, UR40 ;  /* 0xfffffff2042678a4 */ /* 0x000fe4000f8e0228 */
[----:B------:R-:W-:-:S12]  /*0cf0*/  @UP0 ULOP3.LUT UR39, UR4, 0x1, URZ, 0xc0, !UPT ;  /* 0x0000000104270892 */ /* 0x000fd8000f8ec03f */
.L_x_10:
[----:B------:R-:W-:Y:S01]  /*0d00*/  ISETP.GE.U32.AND P0, PT, R18, UR8, PT ;  /* 0x0000000812007c0c */ /* 0x000fe2000bf06070 */
[----:B------:R-:W-:Y:S01]  /*0d10*/  IMAD.MOV.U32 R19, RZ, RZ, -0x1 ;  /* 0xffffffffff137424 */ /* 0x000fe200078e00ff */
[----:B------:R-:W-:Y:S01]  /*0d20*/  PRMT R8, RZ, 0x7610, R8 ;  /* 0x00007610ff087816 */ /* 0x000fe20000000008 */
[----:B------:R-:W-:Y:S01]  /*0d30*/  IMAD.MOV.U32 R22, RZ, RZ, -0x1 ;  /* 0xffffffffff167424 */ /* 0x000fe200078e00ff */
[----:B------:R-:W-:Y:S01]  /*0d40*/  ISETP.GE.U32.AND.EX P0, PT, R17, UR9, PT, P0 ;  /* 0x0000000911007c0c */ /* 0x000fe2000bf06100 */
[----:B------:R-:W-:-:S12]  /*0d50*/  IMAD.MOV.U32 R2, RZ, RZ, -0x1 ;  /* 0xffffffffff027424 */ /* 0x000fd800078e00ff */
[----:B------:R-:W-:Y:S05]  /*0d60*/  @P0 BRA `(.L_x_11) ;  /* 0x00000004005c0947 */ /* 0x000fea0003800000 */
[----:B------:R-:W1:Y:S01]  /*0d70*/  LDC.64 R20, c[0x0][0x628] ;  /* 0x00018a00ff147b82 */ /* 0x000e620000000a00 */
[----:B------:R-:W-:Y:S02]  /*0d80*/  IMAD.MOV.U32 R8, RZ, RZ, R18 ;  /* 0x000000ffff087224 */ /* 0x000fe400078e0012 */
[----:B------:R-:W-:-:S05]  /*0d90*/  IMAD.MOV.U32 R9, RZ, RZ, R17 ;  /* 0x000000ffff097224 */ /* 0x000fca00078e0011 */
[----:B------:R-:W2:Y:S08]  /*0da0*/  LDC R2, c[0x0][0x630] ;  /* 0x00018c00ff027b82 */ /* 0x000eb00000000800 */
[----:B------:R-:W3:Y:S01]  /*0db0*/  LDC.64 R24, c[0x0][0x620] ;  /* 0x00018800ff187b82 */ /* 0x000ee20000000a00 */
[----:B-1----:R-:W-:-:S04]  /*0dc0*/  ISETP.NE.U32.AND P0, PT, R20, RZ, PT ;  /* 0x000000ff1400720c */ /* 0x002fc80003f05070 */
[----:B------:R-:W-:-:S13]  /*0dd0*/  ISETP.NE.AND.EX P0, PT, R21, RZ, PT, P0 ;  /* 0x000000ff1500720c */ /* 0x000fda0003f05300 */
[----:B--23--:R-:W-:Y:S05]  /*0de0*/  @!P0 BRA `(.L_x_12) ;  /* 0x0000000000288947 */ /* 0x00cfea0003800000 */
[----:B0-----:R-:W0:Y:S02]  /*0df0*/  LDC R13, c[0x0][0x634] ;  /* 0x00018d00ff0d7b82 */ /* 0x001e240000000800 */
[----:B0-----:R-:W-:-:S05]  /*0e00*/  IADD3 R13, P0, R18, R13, RZ ;  /* 0x0000000d120d7210 */ /* 0x001fca0007f1e0ff */
[----:B------:R-:W-:-:S04]  /*0e10*/  IMAD.X R15, RZ, RZ, R17, P0 ;  /* 0x000000ffff0f7224 */ /* 0x000fc800000e0611 */
[----:B------:R-:W-:-:S04]  /*0e20*/  IMAD.WIDE.U32 R8, R15, R20, RZ ;  /* 0x000000140f087225 */ /* 0x000fc800078e00ff */
[----:B------:R-:W-:-:S04]  /*0e30*/  IMAD.WIDE.U32 R10, P0, R13, R21, R8 ;  /* 0x000000150d0a7225 */ /* 0x000fc80007800008 */
[----:B------:R-:W-:-:S04]  /*0e40*/  IMAD.WIDE.U32 R8, R13, R20, RZ ;  /* 0x000000140d087225 */ /* 0x000fc800078e00ff */
[----:B------:R-:W-:Y:S01]  /*0e50*/  IMAD.X R13, RZ, RZ, RZ, P0 ;  /* 0x000000ffff0d7224 */ /* 0x000fe200000e06ff */
[----:B------:R-:W-:Y:S01]  /*0e60*/  IADD3 RZ, P0, R9, R10, RZ ;  /* 0x0000000a09ff7210 */ /* 0x000fe20007f1e0ff */
[----:B------:R-:W-:-:S04]  /*0e70*/  IMAD.MOV.U32 R12, RZ, RZ, R11 ;  /* 0x000000ffff0c7224 */ /* 0x000fc800078e000b */
[----:B------:R-:W-:-:S08]  /*0e80*/  IMAD.WIDE.U32.X R8, R15, R21, R12, P0 ;  /* 0x000000150f087225 */ /* 0x000fd000000e040c */
.L_x_12:
[-CC-:B------:R-:W-:Y:S01]  /*0e90*/  SHF.R.U64 R31, R8, R2.reuse, R9.reuse ;  /* 0x00000002081f7219 */ /* 0x180fe20000001209 */
[----:B0-----:R-:W0:Y:S01]  /*0ea0*/  LDC R12, c[0x0][0x618] ;  /* 0x00018600ff0c7b82 */ /* 0x001e220000000800 */
[----:B------:R-:W-:Y:S01]  /*0eb0*/  SHF.R.U32.HI R7, RZ, R2, R9 ;  /* 0x00000002ff077219 */ /* 0x000fe20000011609 */
[----:B------:R-:W-:Y:S01]  /*0ec0*/  ULDC UR4, c[0x0][0x150] ;  /* 0x0000540000047ab9 */ /* 0x000fe20000000800 */
[----:B------:R-:W-:Y:S01]  /*0ed0*/  IADD3 R11, P0, RZ, -R31, RZ ;  /* 0x8000001fff0b7210 */ /* 0x000fe20007f1e0ff */
[----:B------:R-:W-:Y:S01]  /*0ee0*/  IMAD.MOV.U32 R19, RZ, RZ, R17 ;  /* 0x000000ffff137224 */ /* 0x000fe200078e0011 */
[----:B------:R-:W-:-:S03]  /*0ef0*/  I2FP.F32.U32 R2, R6 ;  /* 0x0000000600027245 */ /* 0x000fc60000201000 */
[----:B------:R-:W1:Y:S01]  /*0f00*/  LDC.64 R26, c[0x0][0x640] ;  /* 0x00019000ff1a7b82 */ /* 0x000e620000000a00 */
[----:B------:R-:W-:Y:S02]  /*0f10*/  IMAD.X R13, RZ, RZ, ~R7, P0 ;  /* 0x000000ffff0d7224 */ /* 0x000fe400000e0e07 */
[----:B------:R-:W-:Y:S01]  /*0f20*/  FMUL R2, R2, UR4 ;  /* 0x0000000402027c20 */ /* 0x000fe20008400000 */
[----:B------:R-:W-:Y:S01]  /*0f30*/  IMAD.WIDE.U32 R8, R11, R24, R18 ;  /* 0x000000180b087225 */ /* 0x000fe200078e0012 */
[----:B------:R-:W-:-:S03]  /*0f40*/  ULDC UR4, c[0x0][0x154] ;  /* 0x0000550000047ab9 */ /* 0x000fc60000000800 */
[----:B------:R-:W-:Y:S01]  /*0f50*/  IMAD R10, R13, R24, RZ ;  /* 0x000000180d0a7224 */ /* 0x000fe200078e02ff */
[----:B------:R-:W2:Y:S01]  /*0f60*/  LDC R7, c[0x0][0x144] ;  /* 0x00005100ff077b82 */ /* 0x000ea20000000800 */
[----:B------:R-:W3:Y:S02]  /*0f70*/  F2I.U32.TRUNC.NTZ R2, R2 ;  /* 0x0000000200027305 */ /* 0x000ee4000020f000 */
[----:B------:R-:W-:-:S04]  /*0f80*/  IMAD R11, R11, R25, R10 ;  /* 0x000000190b0b7224 */ /* 0x000fc800078e020a */
[----:B------:R-:W-:Y:S01]  /*0f90*/  IMAD.IADD R9, R9, 0x1, R11 ;  /* 0x0000000109097824 */ /* 0x000fe200078e020b */
[----:B------:R-:W4:Y:S01]  /*0fa0*/  LDC R22, c[0x0][0x608] ;  /* 0x00018200ff167b82 */ /* 0x000f220000000800 */
[----:B------:R-:W-:-:S03]  /*0fb0*/  IMAD.MOV.U32 R11, RZ, RZ, -0x1 ;  /* 0xffffffffff0b7424 */ /* 0x000fc600078e00ff */
[--C-:B0-----:R-:W-:Y:S02]  /*0fc0*/  SHF.R.U64 R20, R8, R12, R9.reuse ;  /* 0x0000000c08147219 */ /* 0x101fe40000001209 */
[----:B------:R-:W-:Y:S02]  /*0fd0*/  I2FP.F32.U32 R8, R14 ;  /* 0x0000000e00087245 */ /* 0x000fe40000201000 */
[----:B------:R-:W0:Y:S01]  /*0fe0*/  LDC R24, c[0x0][0x658] ;  /* 0x00019600ff187b82 */ /* 0x000e220000000800 */
[----:B-1----:R-:W-:Y:S01]  /*0ff0*/  ISETP.NE.U32.AND P0, PT, R26, RZ, PT ;  /* 0x000000ff1a00720c */ /* 0x002fe20003f05070 */
[----:B---3--:R-:W-:Y:S02]  /*1000*/  IMAD.MOV R10, RZ, RZ, -R2 ;  /* 0x000000ffff0a7224 */ /* 0x008fe400078e0a02 */
[----:B------:R-:W-:Y:S01]  /*1010*/  FMUL R8, R8, UR4 ;  /* 0x0000000408087c20 */ /* 0x000fe20008400000 */
[----:B------:R-:W-:Y:S02]  /*1020*/  SHF.R.U32.HI R9, RZ, R12, R9 ;  /* 0x0000000cff097219 */ /* 0x000fe40000011609 */
[----:B------:R-:W-:Y:S01]  /*1030*/  ISETP.NE.AND.EX P0, PT, R27, RZ, PT, P0 ;  /* 0x000000ff1b00720c */ /* 0x000fe20003f05300 */
[----:B------:R1:W3:Y:S01]  /*1040*/  F2I.U32.TRUNC.NTZ R15, R8 ;  /* 0x00000008000f7305 */ /* 0x0002e2000020f000 */
[----:B------:R-:W1:Y:S01]  /*1050*/  LDC R19, c[0x0][0x148] ;  /* 0x00005200ff137b82 */ /* 0x000e620000000800 */
[----:B--2---:R-:W-:-:S07]  /*1060*/  IMAD R2, R7, R10, R6 ;  /* 0x0000000a07027224 */ /* 0x004fce00078e0206 */
[----:B------:R-:W2:Y:S01]  /*1070*/  LDC R25, c[0x0][0x600] ;  /* 0x00018000ff197b82 */ /* 0x000ea20000000800 */
[-CC-:B----4-:R-:W-:Y:S02]  /*1080*/  SHF.R.U64 R32, R20, R22.reuse, R9.reuse ;  /* 0x0000001614207219 */ /* 0x190fe40000001209 */
[----:B------:R-:W-:Y:S01]  /*1090*/  SHF.R.U32.HI R7, RZ, R22, R9 ;  /* 0x00000016ff077219 */ /* 0x000fe20000011609 */
[----:B------:R-:W-:-:S04]  /*10a0*/  IMAD.MOV.U32 R9, RZ, RZ, 0x1 ;  /* 0x00000001ff097424 */ /* 0x000fc800078e00ff */
[----:B------:R-:W4:Y:S01]  /*10b0*/  LDC R28, c[0x0][0x648] ;  /* 0x00019200ff1c7b82 */ /* 0x000f220000000800 */
[-C--:B0-----:R-:W-:Y:S02]  /*10c0*/  SHF.L.U32 R6, R11, R24.reuse, RZ ;  /* 0x000000180b067219 */ /* 0x081fe400000006ff */
[--C-:B------:R-:W-:Y:S02]  /*10d0*/  SHF.R.U64 R22, R32, R24, R7.reuse ;  /* 0x0000001820167219 */ /* 0x100fe40000001207 */
[----:B------:R-:W-:Y:S02]  /*10e0*/  LOP3.LUT R13, RZ, R6, RZ, 0x33, !PT ;  /* 0x00000006ff0d7212 */ /* 0x000fe400078e33ff */
[-C--:B------:R-:W-:Y:S01]  /*10f0*/  SHF.R.U32.HI R7, RZ, R24.reuse, R7 ;  /* 0x00000018ff077219 */ /* 0x080fe20000011607 */
[----:B------:R-:W0:Y:S01]  /*1100*/  LDC R29, c[0x0][0x638] ;  /* 0x00018e00ff1d7b82 */ /* 0x000e220000000800 */
[----:B------:R-:W-:Y:S01]  /*1110*/  SHF.L.U32 R12, R9, R24, RZ ;  /* 0x00000018090c7219 */ /* 0x000fe200000006ff */
[----:B------:R-:W-:-:S06]  /*1120*/  IMAD.MOV.U32 R6, RZ, RZ, R22 ;  /* 0x000000ffff067224 */ /* 0x000fcc00078e0016 */
[----:B------:R-:W0:Y:S01]  /*1130*/  LDC R30, c[0x0][0x610] ;  /* 0x00018400ff1e7b82 */ /* 0x000e220000000800 */
[----:B-1-3--:R-:W-:Y:S05]  /*1140*/  @!P0 BRA `(.L_x_13) ;  /* 0x0000000000288947 */ /* 0x00afea0003800000 */
[----:B------:R-:W1:Y:S02]  /*1150*/  LDC R11, c[0x0][0x64c] ;  /* 0x00019300ff0b7b82 */ /* 0x000e640000000800 */
[----:B-1----:R-:W-:-:S05]  /*1160*/  IADD3 R11, P0, R22, R11, RZ ;  /* 0x0000000b160b7210 */ /* 0x002fca0007f1e0ff */
        /* <DEDUP_REMOVED lines=8> */
.L_x_13:
[----:B----4-:R-:W-:Y:S01]  /*11f0*/  SHF.R.U64 R6, R6, R28, R7 ;  /* 0x0000001c06067219 */ /* 0x010fe20000001207 */
[----:B--2---:R-:W-:Y:S01]  /*1200*/  VIADD R7, R25, 0xffffffff ;  /* 0xffffffff19077836 */ /* 0x004fe20000000000 */
[----:B------:R-:W-:Y:S01]  /*1210*/  LOP3.LUT R13, R32, R13, RZ, 0xc0, !PT ;  /* 0x0000000d200d7212 */ /* 0x000fe200078ec0ff */
[----:B------:R-:W-:Y:S02]  /*1220*/  IMAD.MOV R15, RZ, RZ, -R15 ;  /* 0x000000ffff0f7224 */ /* 0x000fe400078e0a0f */
[----:B------:R-:W-:Y:S01]  /*1230*/  IMAD.MOV R8, RZ, RZ, -R6 ;  /* 0x000000ffff087224 */ /* 0x000fe200078e0a06 */
[----:B------:R-:W-:Y:S01]  /*1240*/  LOP3.LUT R7, R20, R7, RZ, 0xc0, !PT ;  /* 0x0000000714077212 */ /* 0x000fe200078ec0ff */
[----:B------:R-:W-:Y:S02]  /*1250*/  IMAD R13, R12, R6, R13 ;  /* 0x000000060c0d7224 */ /* 0x000fe400078e020d */
[----:B------:R-:W-:Y:S02]  /*1260*/  @P1 IMAD R2, R19, R15, R14 ;  /* 0x0000000f13021224 */ /* 0x000fe400078e020e */
[----:B0-----:R-:W-:-:S02]  /*1270*/  IMAD R6, R8, R29, R22 ;  /* 0x0000001d08067224 */ /* 0x001fc400078e0216 */
[----:B------:R-:W-:Y:S02]  /*1280*/  IMAD R2, R13, R30, R2 ;  /* 0x0000001e0d027224 */ /* 0x000fe400078e0202 */
[----:B------:R-:W-:Y:S02]  /*1290*/  IMAD R19, R6, R25, R7 ;  /* 0x0000001906137224 */ /* 0x000fe400078e0207 */
[----:B------:R-:W-:-:S03]  /*12a0*/  IMAD.MOV.U32 R8, RZ, RZ, 0x1 ;  /* 0x00000001ff087424 */ /* 0x000fc600078e00ff */
[----:B------:R-:W-:Y:S02]  /*12b0*/  SEL R22, R19, R2, !P1 ;  /* 0x0000000213167207 */ /* 0x000fe40004800000 */
[----:B------:R-:W-:Y:S01]  /*12c0*/  SEL R19, R2, R19, !P1 ;  /* 0x0000001302137207 */ /* 0x000fe20004800000 */
[----:B------:R-:W-:-:S07]  /*12d0*/  IMAD.MOV.U32 R2, RZ, RZ, R31 ;  /* 0x000000ffff027224 */ /* 0x000fce00078e001f */
.L_x_11:
[----:B------:R-:W-:Y:S05]  /*12e0*/  @!P2 BRA `(.L_x_14) ;  /* 0x000000300088a947 */ /* 0x000fea0003800000 */
[----:B------:R-:W-:-:S13]  /*12f0*/  ISETP.GT.U32.AND P0, PT, R33, 0x1, PT ;  /* 0x000000012100780c */ /* 0x000fda0003f04070 */
[----:B------:R-:W-:Y:S05]  /*1300*/  @P0 EXIT ;  /* 0x000000000000094d */ /* 0x000fea0003800000 */
.L_x_15:
[----:B------:R-:W-:-:S08]  /*1310*/  NOP ;  /* 0x0000000000007918 */ /* 0x000fd00000000000 */
[----:B------:R-:W1:Y:S02]  /*1320*/  USETMAXREG.TRY_ALLOC.CTAPOOL UP0, 0xe8 ;  /* 0x000000e8000079c8 */ /* 0x000e640008000600 */
[----:B-1----:R-:W-:-:S13]  /*1330*/  PLOP3.LUT P0, PT, PT, PT, UP0, 0x80, 0x0 ;  /* 0x000000000000781c */ /* 0x002fda0003f0f008 */
[----:B------:R-:W-:Y:S05]  /*1340*/  @!P0 BRA `(.L_x_15) ;  /* 0xfffffffc00f08947 */ /* 0x000fea000383ffff */
[----:B------:R-:W-:-:S13]  /*1350*/  LOP3.LUT P0, RZ, R8, 0xff, RZ, 0xc0, !PT ;  /* 0x000000ff08ff7812 */ /* 0x000fda000780c0ff */
[----:B------:R-:W-:Y:S05]  /*1360*/  @!P0 EXIT ;  /* 0x000000000000894d */ /* 0x000fea0003800000 */
[----:B------:R-:W1:Y:S01]  /*1370*/  S2UR UR4, SR_CgaCtaId ;  /* 0x00000000000479c3 */ /* 0x000e620000008800 */
[----:B------:R-:W-:Y:S01]  /*1380*/  VIADD R6, R5, 0xffffffff ;  /* 0xffffffff05067836 */ /* 0x000fe20000000000 */
[----:B------:R-:W-:Y:S01]  /*1390*/  SHF.R.S32.HI R0, RZ, 0x1f, R3 ;  /* 0x0000001fff007819 */ /* 0x000fe20000011403 */
[----:B------:R-:W-:Y:S01]  /*13a0*/  UMOV UR41, 0x400 ;  /* 0x0000040000297882 */ /* 0x000fe20000000000 */
[----:B------:R-:W-:Y:S01]  /*13b0*/  UISETP.LT.AND UP0, UPT, UR40, 0x1, UPT ;  /* 0x000000012800788c */ /* 0x000fe2000bf01270 */
[----:B------:R-:W-:Y:S01]  /*13c0*/  LOP3.LUT R72, R16, 0x1, RZ, 0xfc, !PT ;  /* 0x0000000110487812 */ /* 0x000fe200078efcff */
[----:B------:R-:W-:Y:S01]  /*13d0*/  ULDC UR6, c[0x0][0x284] ;  /* 0x0000a10000067ab9 */ /* 0x000fe20000000800 */
[----:B------:R-:W-:Y:S01]  /*13e0*/  R2UR UR42, R6 ;  /* 0x00000000062a72ca */ /* 0x000fe200000e0000 */
[----:B------:R-:W-:Y:S01]  /*13f0*/  USEL UR43, UR40, 0x1, UP0 ;  /* 0x00000001282b7887 */ /* 0x000fe20008000000 */
[CC--:B------:R-:W-:Y:S01]  /*1400*/  LEA.HI R4, R0.reuse, R3.reuse, RZ, 0x2 ;  /* 0x0000000300047211 */ /* 0x0c0fe200078f10ff */
[----:B------:R-:W-:Y:S01]  /*1410*/  USHF.L.U32 UR46, UR40, 0x1, URZ ;  /* 0x00000001282e7899 */ /* 0x000fe2000800063f */
[----:B------:R-:W-:Y:S01]  /*1420*/  LEA.HI R0, R0, R3, RZ, 0x5 ;  /* 0x0000000300007211 */ /* 0x000fe200078f28ff */
[----:B------:R-:W-:Y:S01]  /*1430*/  UIADD3 UR43, -UR43, UR40, URZ ;  /* 0x000000282b2b7290 */ /* 0x000fe2000fffe13f */
[----:B------:R-:W-:-:S02]  /*1440*/  SHF.R.S32.HI R58, RZ, 0x2, R4 ;  /* 0x00000002ff3a7819 */ /* 0x000fc40000011404 */
[----:B------:R-:W-:Y:S02]  /*1450*/  SHF.R.S32.HI R5, RZ, 0x1f, R4 ;  /* 0x0000001fff057819 */ /* 0x000fe40000011404 */
[----:B------:R-:W-:Y:S02]  /*1460*/  LOP3.LUT R60, R4, 0xfffffffc, RZ, 0xc0, !PT ;  /* 0xfffffffc043c7812 */ /* 0x000fe400078ec0ff */
[----:B------:R-:W-:Y:S01]  /*1470*/  LEA.HI R5, R5, R58, RZ, 0x3 ;  /* 0x0000003a05057211 */ /* 0x000fe200078f18ff */
[----:B------:R-:W-:Y:S01]  /*1480*/  USHF.L.U32 UR42, UR42, 0x3, URZ ;  /* 0x000000032a2a7899 */ /* 0x000fe2000800063f */
[----:B------:R-:W-:Y:S01]  /*1490*/  ISETP.NE.AND P0, PT, R6, RZ, PT ;  /* 0x000000ff0600720c */ /* 0x000fe20003f05270 */
[----:B------:R-:W-:Y:S01]  /*14a0*/  IMAD.IADD R60, R3, 0x1, -R60 ;  /* 0x00000001033c7824 */ /* 0x000fe200078e0a3c */
[----:B------:R-:W-:Y:S01]  /*14b0*/  LOP3.LUT R5, R5, 0xfffffff8, RZ, 0xc0, !PT ;  /* 0xfffffff805057812 */ /* 0x000fe200078ec0ff */
[----:B-1----:R-:W-:Y:S01]  /*14c0*/  ULEA UR41, UR4, UR41, 0x18 ;  /* 0x0000002904297291 */ /* 0x002fe2000f8ec03f */
[----:B------:R-:W-:Y:S01]  /*14d0*/  SEL R73, RZ, 0x1, P0 ;  /* 0x00000001ff497807 */ /* 0x000fe20000000000 */
[----:B------:R-:W-:-:S02]  /*14e0*/  IMAD.U32 R62, RZ, RZ, UR42 ;  /* 0x0000002aff3e7e24 */ /* 0x000fc4000f8e00ff */
[----:B------:R-:W-:Y:S01]  /*14f0*/  UIADD3 UR47, UR41, 0xf0, URZ ;  /* 0x000000f0292f7890 */ /* 0x000fe2000fffe03f */
[----:B------:R-:W-:Y:S01]  /*1500*/  IMAD.IADD R58, R58, 0x1, -R5 ;  /* 0x000000013a3a7824 */ /* 0x000fe200078e0a05 */
[----:B------:R-:W-:Y:S01]  /*1510*/  UIADD3 UR4, UR41, 0x200, URZ ;  /* 0x0000020029047890 */ /* 0x000fe2000fffe03f */
[----:B------:R-:W-:Y:S01]  /*1520*/  SHF.R.S32.HI R5, RZ, 0x5, R0 ;  /* 0x00000005ff057819 */ /* 0x000fe20000011400 */
[----:B------:R-:W-:Y:S01]  /*1530*/  UIADD3 UR5, UR41, 0x1c200, URZ ;  /* 0x0001c20029057890 */ /* 0x000fe2000fffe03f */
[C---:B------:R-:W-:Y:S01]  /*1540*/  LOP3.LUT R64, R62.reuse, 0x8, RZ, 0xc0, !PT ;  /* 0x000000083e407812 */ /* 0x040fe200078ec0ff */
[----:B------:R-:W-:Y:S01]  /*1550*/  USHF.R.U32.HI UR4, URZ, 0x4, UR4 ;  /* 0x000000043f047899 */ /* 0x000fe20008011604 */
[--C-:B------:R-:W-:Y:S01]  /*1560*/  SHF.R.S32.HI R59, RZ, 0x1f, R58.reuse ;  /* 0x0000001fff3b7819 */ /* 0x100fe2000001143a */
[----:B------:R-:W-:Y:S01]  /*1570*/  USHF.R.U32.HI UR5, URZ, 0x4, UR5 ;  /* 0x000000043f057899 */ /* 0x000fe20008011605 */
[C-C-:B------:R-:W-:Y:S01]  /*1580*/  IMAD R65, R5.reuse, -0x10, -R58.reuse ;  /* 0xfffffff005417824 */ /* 0x140fe200078e0a3a */
[----:B------:R-:W-:Y:S01]  /*1590*/  ULOP3.LUT UR4, UR4, 0x3fff, URZ, 0xc0, !UPT ;  /* 0x00003fff04047892 */ /* 0x000fe2000f8ec03f */
[----:B------:R-:W-:Y:S01]  /*15a0*/  IMAD.U32 R61, RZ, RZ, UR47 ;  /* 0x0000002fff3d7e24 */ /* 0x000fe2000f8e00ff */
[----:B------:R-:W-:Y:S01]  /*15b0*/  ULOP3.LUT UR5, UR5, 0x3fff, URZ, 0xc0, !UPT ;  /* 0x00003fff05057892 */ /* 0x000fe2000f8ec03f */
[----:B------:R-:W-:Y:S01]  /*15c0*/  IMAD.WIDE R58, R5, 0x10, R58 ;  /* 0x00000010053a7825 */ /* 0x000fe200078e023a */
[----:B------:R-:W-:Y:S01]  /*15d0*/  LOP3.LUT R62, R62, 0x8, RZ, 0xc, !PT ;  /* 0x000000083e3e7812 */ /* 0x000fe200078e0cff */
[----:B------:R-:W-:Y:S01]  /*15e0*/  ULOP3.LUT UR44, UR4, 0x10000, URZ, 0xfc, !UPT ;  /* 0x00010000042c7892 */ /* 0x000fe2000f8efc3f */
[----:B------:R-:W-:Y:S01]  /*15f0*/  LOP3.LUT R64, R64, 0x18, RZ, 0x3c, !PT ;  /* 0x0000001840407812 */ /* 0x000fe200078e3cff */
[----:B------:R-:W-:Y:S01]  /*1600*/  VIADD R63, R61, UR42 ;  /* 0x0000002a3d3f7c36 */ /* 0x000fe20008000000 */
[----:B------:R-:W-:Y:S01]  /*1610*/  ULOP3.LUT UR45, UR5, 0x10000, URZ, 0xfc, !UPT ;  /* 0x00010000052d7892 */ /* 0x000fe2000f8efc3f */
[----:B------:R-:W-:-:S11]  /*1620*/  VIADD R65, R65, UR6 ;  /* 0x0000000641417c36 */ /* 0x000fd60008000000 */
.L_x_99:
[----:B------:R-:W-:Y:S01]  /*1630*/  SHF.L.U32 R0, R73, 0x1f, RZ ;  /* 0x0000001f49007819 */ /* 0x000fe200000006ff */
[----:B------:R-:W-:Y:S02]  /*1640*/  ULDC UR4, c[0x0][0x28c] ;  /* 0x0000a30000047ab9 */ /* 0x000fe40000000800 */
[----:B------:R-:W-:Y:S01]  /*1650*/  ISETP.LT.AND P1, PT, RZ, UR4, PT ;  /* 0x00000004ff007c0c */ /* 0x000fe2000bf21270 */
[----:B------:R-:W1:Y:S02]  /*1660*/  SYNCS.PHASECHK.TRANS64.TRYWAIT P0, [R61+UR42], R0 ;  /* 0x000000003d0075a7 */ /* 0x000e64000800016a */
[----:B01-34-:R-:W-:Y:S10]  /*1670*/  @!P0 BRA `(.L_x_16) ;  /* 0x0000004400008947 */ /* 0x01bff40003800000 */
.L_x_131:
[----:B------:R-:W-:Y:S05]  /*1680*/  @P1 BRA `(.L_x_17) ;  /* 0x0000000000401947 */ /* 0x000fea0003800000 */
[----:B-1----:R-:W-:Y:S01]  /*1690*/  MOV R0, 0x0 ;  /* 0x0000000000007802 */ /* 0x002fe20000000f00 */
[----:B------:R-:W-:Y:S01]  /*16a0*/  ULDC.64 UR4, c[0x4][0x68] ;  /* 0x01001a0000047ab9 */ /* 0x000fe20000000a00 */
[----:B------:R-:W-:Y:S01]  /*16b0*/  ULDC.64 UR6, c[0x4][0x8] ;  /* 0x0100020000067ab9 */ /* 0x000fe20000000a00 */
[----:B------:R-:W-:Y:S01]  /*16c0*/  IMAD.U32 R4, RZ, RZ, UR4 ;  /* 0x00000004ff047e24 */ /* 0x000fe2000f8e00ff */
[----:B------:R1:W2:Y:S01]  /*16d0*/  LDC.64 R14, c[0x4][R0] ;  /* 0x01000000000e7b82 */ /* 0x0002a20000000a00 */
[----:B------:R-:W-:Y:S01]  /*16e0*/  IMAD.U32 R5, RZ, RZ, UR5 ;  /* 0x00000005ff057e24 */ /* 0x000fe2000f8e00ff */
[----:B------:R-:W-:Y:S01]  /*16f0*/  ULDC.64 UR4, c[0x4][0x70] ;  /* 0x01001c0000047ab9 */ /* 0x000fe20000000a00 */
[----:B------:R-:W-:Y:S02]  /*1700*/  IMAD.U32 R10, RZ, RZ, UR6 ;  /* 0x00000006ff0a7e24 */ /* 0x000fe4000f8e00ff */
[----:B------:R-:W-:Y:S02]  /*1710*/  IMAD.U32 R6, RZ, RZ, UR4 ;  /* 0x00000004ff067e24 */ /* 0x000fe4000f8e00ff */
[----:B------:R-:W-:-:S02]  /*1720*/  IMAD.U32 R7, RZ, RZ, UR5 ;  /* 0x00000005ff077e24 */ /* 0x000fc4000f8e00ff */
[----:B------:R-:W-:Y:S02]  /*1730*/  IMAD.U32 R11, RZ, RZ, UR7 ;  /* 0x00000007ff0b7e24 */ /* 0x000fe4000f8e00ff */
[----:B------:R-:W-:Y:S02]  /*1740*/  IMAD.MOV.U32 R8, RZ, RZ, 0x1e1 ;  /* 0x000001e1ff087424 */ /* 0x000fe400078e00ff */
[----:B0-----:R-:W-:Y:S02]  /*1750*/  IMAD.MOV.U32 R12, RZ, RZ, 0x1 ;  /* 0x00000001ff0c7424 */ /* 0x001fe400078e00ff */
[----:B-1----:R-:W-:-:S07]  /*1760*/  IMAD.MOV.U32 R13, RZ, RZ, RZ ;  /* 0x000000ffff0d7224 */ /* 0x002fce00078e00ff */
[----:B------:R-:W-:-:S07]  /*1770*/  LEPC R20, `(.L_x_17) ;  /* 0x000000001014794e */ /* 0x000fce0000000000 */
[----:B--2--5:R-:W-:Y:S05]  /*1780*/  CALL.ABS.NOINC R14 ;  /* 0x000000000e007343 */ /* 0x024fea0003c00000 */
.L_x_17:
[----:B------:R-:W-:-:S13]  /*1790*/  ISETP.NE.AND P0, PT, R72, 0x3, PT ;  /* 0x000000034800780c */ /* 0x000fda0003f05270 */
[----:B------:R-:W-:Y:S05]  /*17a0*/  @!P0 BRA `(.L_x_18) ;  /* 0x0000000000048947 */ /* 0x000fea0003800000 */
[----:B------:R-:W-:Y:S01]  /*17b0*/  BPT.TRAP 0x1 ;  /* 0x000000040000795c */ /* 0x000fe20000300000 */
.L_x_18:
[----:B------:R-:W-:Y:S02]  /*17c0*/  IMAD.U32 R3, RZ, RZ, UR38 ;  /* 0x00000026ff037e24 */ /* 0x000fe4000f8e00ff */
[----:B-1----:R-:W-:-:S03]  /*17d0*/  IMAD.U32 R0, RZ, RZ, UR39 ;  /* 0x00000027ff007e24 */ /* 0x002fc6000f8e00ff */
[----:B------:R-:W-:Y:S02]  /*17e0*/  LEA R3, R3, UR41, 0x3 ;  /* 0x0000002903037c11 */ /* 0x000fe4000f8e18ff */
[----:B------:R-:W-:-:S04]  /*17f0*/  SHF.L.U32 R0, R0, 0x1f, RZ ;  /* 0x0000001f00007819 */ /* 0x000fc800000006ff */
[----:B------:R1:W2:Y:S01]  /*1800*/  SYNCS.PHASECHK.TRANS64.TRYWAIT P1, [R3+URZ], R0 ;  /* 0x00000000030075a7 */ /* 0x0002a2000802017f */
[----:B------:R-:W-:Y:S05]  /*1810*/  @!P0 BRA `(.L_x_19) ;  /* 0x0000000000048947 */ /* 0x000fea0003800000 */
[----:B------:R-:W-:Y:S01]  /*1820*/  BPT.TRAP 0x1 ;  /* 0x000000040000795c */ /* 0x000fe20000300000 */
.L_x_19:
[----:B--2---:R-:W-:Y:S05]  /*1830*/  @P1 BRA `(.L_x_20) ;  /* 0x0000000000081947 */ /* 0x004fea0003800000 */
[----:B------:R-:W2:Y:S02]  /*1840*/  SYNCS.PHASECHK.TRANS64.TRYWAIT P1, [R3+URZ], R0 ;  /* 0x00000000030075a7 */ /* 0x000ea4000802017f */
[----:B--2---:R-:W-:Y:S05]  /*1850*/  @!P1 BRA `(.L_x_21) ;  /* 0x00000040009c9947 */ /* 0x004fea0003800000 */
.L_x_20:
[----:B------:R-:W-:Y:S05]  /*1860*/  WARPSYNC.ALL ;  /* 0x0000000000007948 */ /* 0x000fea0003800000 */
[----:B------:R-:W-:Y:S01]  /*1870*/  ULEA UR8, UR38, UR44, 0x9 ;  /* 0x0000002c26087291 */ /* 0x000fe2000f8e483f */
[----:B------:R-:W-:Y:S01]  /*1880*/  WARPGROUP.ARRIVE ;  /* 0x00000000000079c5 */ /* 0x000fe20000000000 */
[----:B------:R-:W-:Y:S01]  /*1890*/  ULEA UR9, UR38, UR45, 0x9 ;  /* 0x0000002d26097291 */ /* 0x000fe2000f8e483f */
[----:B-12---:R-:W-:Y:S01]  /*18a0*/  IMAD.U32 R0, RZ, RZ, UR43 ;  /* 0x0000002bff007e24 */ /* 0x006fe2000f8e00ff */
[----:B------:R-:W-:Y:S01]  /*18b0*/  UMOV UR5, 0x40000040 ;  /* 0x4000004000057882 */ /* 0x000fe20000000000 */
[----:B------:R-:W-:-:S02]  /*18c0*/  UMOV UR7, 0x40000040 ;  /* 0x4000004000077882 */ /* 0x000fc40000000000 */
[----:B------:R-:W-:Y:S01]  /*18d0*/  UMOV UR4, UR8 ;  /* 0x0000000800047c82 */ /* 0x000fe20008000000 */
[----:B------:R-:W-:Y:S01]  /*18e0*/  ISETP.GE.AND P1, PT, R0, 0x1, PT ;  /* 0x000000010000780c */ /* 0x000fe20003f26270 */
[----:B------:R-:W-:Y:S02]  /*18f0*/  UMOV UR6, UR9 ;  /* 0x0000000900067c82 */ /* 0x000fe40008000000 */
[----:B------:R-:W-:Y:S01]  /*1900*/  HGMMA.64x64x8.F32.TF32 R24, gdesc[UR4], RZ, !UPT, gsb0 ;  /* 0x04e00000041879f0 */ /* 0x000fe2000c0028ff */
[----:B------:R-:W-:Y:S02]  /*1910*/  UIADD3 UR4, UR8, 0x2, URZ ;  /* 0x0000000208047890 */ /* 0x000fe4000fffe03f */
[----:B------:R-:W-:Y:S01]  /*1920*/  UIADD3 UR6, UR9, 0x2, URZ ;  /* 0x0000000209067890 */ /* 0x000fe2000fffe03f */
[----:B------:R-:W-:Y:S01]  /*1930*/  UMOV UR5, 0x40000040 ;  /* 0x4000004000057882 */ /* 0x000fe20000000000 */
[----:B------:R-:W-:Y:S01]  /*1940*/  UMOV UR7, 0x40000040 ;  /* 0x4000004000077882 */ /* 0x000fe20000000000 */
[----:B------:R-:W-:-:S02]  /*1950*/  WARPGROUP.DEPBAR.LE gsb0, 0x0 ;  /* 0x00008000000079c5 */ /* 0x000fc40000010000 */
[----:B------:R-:W-:-:S06]  /*1960*/  WARPGROUP.ARRIVE ;  /* 0x00000000000079c5 */ /* 0x000fcc0000000000 */
[----:B------:R-:W-:Y:S01]  /*1970*/  HGMMA.64x64x8.F32.TF32 R24, gdesc[UR4], R24, gsb0 ;  /* 0x04e00000041879f0 */ /* 0x000fe20008002818 */
[----:B------:R-:W-:Y:S02]  /*1980*/  UIADD3 UR4, UR8, 0x4, URZ ;  /* 0x0000000408047890 */ /* 0x000fe4000fffe03f */
[----:B------:R-:W-:Y:S01]  /*1990*/  UIADD3 UR6, UR9, 0x4, URZ ;  /* 0x0000000409067890 */ /* 0x000fe2000fffe03f */
[----:B------:R-:W-:Y:S01]  /*19a0*/  UMOV UR5, 0x40000040 ;  /* 0x4000004000057882 */ /* 0x000fe20000000000 */
[----:B------:R-:W-:Y:S01]  /*19b0*/  UMOV UR7, 0x40000040 ;  /* 0x4000004000077882 */ /* 0x000fe20000000000 */
[----:B------:R-:W-:Y:S02]  /*19c0*/  WARPGROUP.DEPBAR.LE gsb0, 0x0 ;  /* 0x00008000000079c5 */ /* 0x000fe40000010000 */
        /* <DEDUP_REMOVED lines=8> */
[----:B------:R-:W-:Y:S03]  /*1a50*/  HGMMA.64x64x8.F32.TF32 R24, gdesc[UR4], R24, gsb0 ;  /* 0x04e00000041879f0 */ /* 0x000fe60008002818 */
[----:B------:R-:W-:Y:S02]  /*1a60*/  WARPGROUP.DEPBAR.LE gsb0, 0x0 ;  /* 0x00008000000079c5 */ /* 0x000fe40000010000 */
[----:B------:R-:W-:Y:S05]  /*1a70*/  @!P1 BRA `(.L_x_22) ;  /* 0x0000000400109947 */ /* 0x000fea0003800000 */
[----:B------:R-:W-:Y:S01]  /*1a80*/  UIADD3 UR4, UR38, 0x1, URZ ;  /* 0x0000000126047890 */ /* 0x000fe2000fffe03f */
[----:B------:R-:W-:Y:S01]  /*1a90*/  IMAD.U32 R0, RZ, RZ, UR43 ;  /* 0x0000002bff007e24 */ /* 0x000fe2000f8e00ff */
[----:B------:R-:W-:Y:S02]  /*1aa0*/  UMOV UR9, UR38 ;  /* 0x0000002600097c82 */ /* 0x000fe40008000000 */
[----:B------:R-:W-:-:S04]  /*1ab0*/  UISETP.NE.AND UP0, UPT, UR4, 0xe, UPT ;  /* 0x0000000e0400788c */ /* 0x000fc8000bf05270 */
[----:B------:R-:W-:Y:S02]  /*1ac0*/  USEL UR5, URZ, 0x1, UP0 ;  /* 0x000000013f057887 */ /* 0x000fe40008000000 */
[----:B------:R-:W-:Y:S02]  /*1ad0*/  USEL UR8, UR4, URZ, UP0 ;  /* 0x0000003f04087287 */ /* 0x000fe40008000000 */
[----:B------:R-:W-:-:S06]  /*1ae0*/  ULOP3.LUT UR5, UR39, UR5, URZ, 0x3c, !UPT ;  /* 0x0000000527057292 */ /* 0x000fcc000f8e3c3f */
[----:B------:R-:W-:-:S07]  /*1af0*/  IMAD.U32 R5, RZ, RZ, UR5 ;  /* 0x00000005ff057e24 */ /* 0x000fce000f8e00ff */
.L_x_29:
[----:B-12---:R-:W-:Y:S05]  /*1b00*/  @!P0 BRA `(.L_x_23) ;  /* 0x0000000000048947 */ /* 0x006fea0003800000 */
[----:B------:R-:W-:Y:S01]  /*1b10*/  BPT.TRAP 0x1 ;  /* 0x000000040000795c */ /* 0x000fe20000300000 */
.L_x_23:
[----:B------:R-:W-:Y:S01]  /*1b20*/  ULEA UR4, UR8, UR41, 0x3 ;  /* 0x0000002908047291 */ /* 0x000fe2000f8e183f */
[----:B------:R-:W-:-:S08]  /*1b30*/  SHF.L.U32 R3, R5, 0x1f, RZ ;  /* 0x0000001f05037819 */ /* 0x000fd000000006ff */
[----:B------:R1:W2:Y:S01]  /*1b40*/  SYNCS.PHASECHK.TRANS64.TRYWAIT P1, [UR4], R3 ;  /* 0x00000003ff0075a7 */ /* 0x0002a20008020144 */
[----:B------:R-:W-:Y:S05]  /*1b50*/  @!P0 BRA `(.L_x_24) ;  /* 0x0000000000048947 */ /* 0x000fea0003800000 */
[----:B------:R-:W-:Y:S01]  /*1b60*/  BPT.TRAP 0x1 ;  /* 0x000000040000795c */ /* 0x000fe20000300000 */
.L_x_24:
[----:B--2---:R-:W-:Y:S05]  /*1b70*/  @P1 BRA `(.L_x_25) ;  /* 0x0000000000081947 */ /* 0x004fea0003800000 */
[----:B------:R-:W2:Y:S02]  /*1b80*/  SYNCS.PHASECHK.TRANS64.TRYWAIT P1, [UR4], R3 ;  /* 0x00000003ff0075a7 */ /* 0x000ea40008020144 */
[----:B--2---:R-:W-:Y:S05]  /*1b90*/  @!P1 BRA `(.L_x_26) ;  /* 0x0000003c00e09947 */ /* 0x004fea0003800000 */
.L_x_25:
[----:B------:R-:W-:Y:S01]  /*1ba0*/  ULEA UR10, UR8, UR44, 0x9 ;  /* 0x0000002c080a7291 */ /* 0x000fe2000f8e483f */
[----:B------:R-:W-:Y:S01]  /*1bb0*/  WARPGROUP.ARRIVE ;  /* 0x00000000000079c5 */ /* 0x000fe20000000000 */
[----:B------:R-:W-:Y:S01]  /*1bc0*/  ULEA UR11, UR8, UR45, 0x9 ;  /* 0x0000002d080b7291 */ /* 0x000fe2000f8e483f */
[----:B------:R-:W-:Y:S01]  /*1bd0*/  UMOV UR5, 0x40000040 ;  /* 0x4000004000057882 */ /* 0x000fe20000000000 */
[----:B------:R-:W-:-:S03]  /*1be0*/  UMOV UR7, 0x40000040 ;  /* 0x4000004000077882 */ /* 0x000fc60000000000 */
[----:B------:R-:W-:Y:S02]  /*1bf0*/  UMOV UR4, UR10 ;  /* 0x0000000a00047c82 */ /* 0x000fe40008000000 */
[----:B------:R-:W-:Y:S02]  /*1c00*/  UMOV UR6, UR11 ;  /* 0x0000000b00067c82 */ /* 0x000fe40008000000 */
[----:B------:R-:W-:Y:S01]  /*1c10*/  HGMMA.64x64x8.F32.TF32 R24, gdesc[UR4], R24, gsb0 ;  /* 0x04e00000041879f0 */ /* 0x000fe20008002818 */
        /* <DEDUP_REMOVED lines=23> */
[----:B------:R-:W-:Y:S01]  /*1d90*/  BPT.TRAP 0x1 ;  /* 0x000000040000795c */ /* 0x000fe20000300000 */
.L_x_27:
[----:B------:R-:W-:Y:S01]  /*1da0*/  ULEA UR4, UR9, UR41, 0x3 ;  /* 0x0000002909047291 */ /* 0x000fe2000f8e183f */
[----:B------:R-:W-:-:S03]  /*1db0*/  ISETP.GT.U32.AND P1, PT, R16, 0x1, PT ;  /* 0x000000011000780c */ /* 0x000fc60003f24070 */
[----:B------:R-:W-:-:S04]  /*1dc0*/  UIADD3 UR4, UR4, 0x70, URZ ;  /* 0x0000007004047890 */ /* 0x000fc8000fffe03f */
[----:B------:R-:W-:-:S09]  /*1dd0*/  UPRMT UR4, URZ, 0x654, UR4 ;  /* 0x000006543f047896 */ /* 0x000fd20008000004 */
[----:B------:R-:W-:Y:S01]  /*1de0*/  SYNCS.ARRIVE.TRANS64.RED.A1T0 RZ, [UR4], RZ ;  /* 0x000000ffffff79a7 */ /* 0x000fe20008100404 */
[----:B------:R-:W-:Y:S05]  /*1df0*/  @P1 BRA `(.L_x_28) ;  /* 0x0000000000041947 */ /* 0x000fea0003800000 */
[----:B------:R-:W-:Y:S01]  /*1e00*/  BPT.TRAP 0x1 ;  /* 0x000000040000795c */ /* 0x000fe20000300000 */
.L_x_28:
[----:B------:R-:W-:Y:S01]  /*1e10*/  UIADD3 UR8, UR8, 0x1, URZ ;  /* 0x0000000108087890 */ /* 0x000fe2000fffe03f */
[C---:B------:R-:W-:Y:S01]  /*1e20*/  ISETP.GT.AND P1, PT, R0.reuse, 0x1, PT ;  /* 0x000000010000780c */ /* 0x040fe20003f24270 */
[----:B------:R-:W-:Y:S01]  /*1e30*/  UIADD3 UR9, UR9, 0x1, URZ ;  /* 0x0000000109097890 */ /* 0x000fe2000fffe03f */
[----:B------:R-:W-:Y:S01]  /*1e40*/  VIADD R0, R0, 0xffffffff ;  /* 0xffffffff00007836 */ /* 0x000fe20000000000 */
[----:B------:R-:W-:Y:S02]  /*1e50*/  UISETP.NE.AND UP0, UPT, UR8, 0xe, UPT ;  /* 0x0000000e0800788c */ /* 0x000fe4000bf05270 */
[----:B------:R-:W-:Y:S02]  /*1e60*/  UISETP.NE.AND UP1, UPT, UR9, 0xe, UPT ;  /* 0x0000000e0900788c */ /* 0x000fe4000bf25270 */
[----:B------:R-:W-:Y:S02]  /*1e70*/  USEL UR4, URZ, 0x1, UP0 ;  /* 0x000000013f047887 */ /* 0x000fe40008000000 */
[----:B------:R-:W-:-:S02]  /*1e80*/  USEL UR8, UR8, URZ, UP0 ;  /* 0x0000003f08087287 */ /* 0x000fc40008000000 */
[----:B------:R-:W-:Y:S02]  /*1e90*/  USEL UR9, UR9, URZ, UP1 ;  /* 0x0000003f09097287 */ /* 0x000fe40008800000 */
[----:B------:R-:W-:Y:S01]  /*1ea0*/  LOP3.LUT R5, R5, UR4, RZ, 0x3c, !PT ;  /* 0x0000000405057c12 */ /* 0x000fe2000f8e3cff */
[----:B------:R-:W-:Y:S09]  /*1eb0*/  @P1 BRA `(.L_x_29) ;  /* 0xfffffffc00101947 */ /* 0x000ff2000383ffff */
.L_x_22:
[----:B------:R-:W3:Y:S01]  /*1ec0*/  LDC R0, c[0x0][0x28c] ;  /* 0x0000a300ff007b82 */ /* 0x000ee20000000800 */
[----:B------:R4:W-:Y:S01]  /*1ed0*/  SYNCS.ARRIVE.TRANS64.A1T0 RZ, [R62+UR47], RZ ;  /* 0x000000ff3eff79a7 */ /* 0x0009e2000810002f */
[----:B---3--:R-:W-:-:S13]  /*1ee0*/  ISETP.GE.AND P1, PT, R0, 0x1, PT ;  /* 0x000000010000780c */ /* 0x008fda0003f26270 */
[----:B----4-:R-:W-:Y:S05]  /*1ef0*/  @!P1 BRA `(.L_x_30) ;  /* 0x0000000000389947 */ /* 0x010fea0003800000 */
[----:B------:R-:W-:Y:S05]  /*1f00*/  @!P0 BRA `(.L_x_31) ;  /* 0x0000000000048947 */ /* 0x000fea0003800000 */
[----:B------:R-:W-:Y:S01]  /*1f10*/  BPT.TRAP 0x1 ;  /* 0x000000040000795c */ /* 0x000fe20000300000 */
.L_x_31:
[----:B------:R-:W-:Y:S01]  /*1f20*/  UIADD3 UR6, UR43, UR38, URZ ;  /* 0x000000262b067290 */ /* 0x000fe2000fffe03f */
[----:B------:R-:W-:-:S03]  /*1f30*/  ISETP.GT.U32.AND P0, PT, R16, 0x1, PT ;  /* 0x000000011000780c */ /* 0x000fc60003f04070 */
[----:B------:R-:W-:-:S04]  /*1f40*/  USHF.R.U32.HI UR4, URZ, 0x1, UR6 ;  /* 0x000000013f047899 */ /* 0x000fc80008011606 */
[----:B------:R-:W-:-:S04]  /*1f50*/  UIMAD.WIDE.U32 UR4, UR4, -0x6db6db6d, URZ ;  /* 0x92492493040478a5 */ /* 0x000fc8000f8e003f */
[----:B------:R-:W-:-:S04]  /*1f60*/  USHF.R.U32.HI UR4, URZ, 0x2, UR5 ;  /* 0x000000023f047899 */ /* 0x000fc80008011605 */
[----:B------:R-:W-:-:S04]  /*1f70*/  UIMAD UR6, UR4, -0xe, UR6 ;  /* 0xfffffff2040678a4 */ /* 0x000fc8000f8e0206 */
[----:B------:R-:W-:-:S04]  /*1f80*/  ULEA UR6, UR6, UR41, 0x3 ;  /* 0x0000002906067291 */ /* 0x000fc8000f8e183f */
[----:B------:R-:W-:-:S04]  /*1f90*/  UIADD3 UR6, UR6, 0x70, URZ ;  /* 0x0000007006067890 */ /* 0x000fc8000fffe03f */
[----:B------:R-:W-:-:S09]  /*1fa0*/  UPRMT UR6, URZ, 0x654, UR6 ;  /* 0x000006543f067896 */ /* 0x000fd20008000006 */
[----:B------:R-:W-:Y:S01]  /*1fb0*/  SYNCS.ARRIVE.TRANS64.RED.A1T0 RZ, [UR6], RZ ;  /* 0x000000ffffff79a7 */ /* 0x000fe20008100406 */
[----:B------:R-:W-:Y:S05]  /*1fc0*/  @P0 BRA `(.L_x_30) ;  /* 0x0000000000040947 */ /* 0x000fea0003800000 */
[----:B------:R-:W-:Y:S01]  /*1fd0*/  BPT.TRAP 0x1 ;  /* 0x000000040000795c */ /* 0x000fe20000300000 */
.L_x_30:
[----:B------:R-:W-:Y:S01]  /*1fe0*/  SHF.L.U32 R0, R73, 0x1f, RZ ;  /* 0x0000001f49007819 */ /* 0x000fe200000006ff */
[----:B------:R-:W-:Y:S01]  /*1ff0*/  UIADD3 UR38, UR46, UR38, URZ ;  /* 0x000000262e267290 */ /* 0x000fe2000fffe03f */
[----:B------:R-:W3:Y:S01]  /*2000*/  LDC R7, c[0x0][0x288] ;  /* 0x0000a200ff077b82 */ /* 0x000ee20000000800 */
[----:B------:R-:W-:Y:S01]  /*2010*/  UISETP.GE.U32.AND UP1, UPT, UR46, 0xe, UPT ;  /* 0x0000000e2e00788c */ /* 0x000fe2000bf26070 */
[----:B------:R-:W-:Y:S01]  /*2020*/  IMAD.SHL.U32 R8, R60, 0x2, RZ ;  /* 0x000000023c087824 */ /* 0x000fe200078e00ff */
[----:B------:R-:W-:Y:S02]  /*2030*/  UISETP.GT.U32.AND UP0, UPT, UR38, 0xd, UPT ;  /* 0x0000000d2600788c */ /* 0x000fe4000bf04070 */
[----:B------:R-:W-:Y:S02]  /*2040*/  USHF.R.U32.HI UR4, URZ, 0x1, UR38 ;  /* 0x000000013f047899 */ /* 0x000fe40008011626 */
[----:B------:R-:W-:Y:S01]  /*2050*/  UISETP.LT.U32.AND UP0, UPT, UR46, 0xe, UP0 ;  /* 0x0000000e2e00788c */ /* 0x000fe20008701070 */
[----:B------:R-:W4:Y:S01]  /*2060*/  SYNCS.PHASECHK.TRANS64.TRYWAIT P0, [R61+UR42+0x10], R0 ;  /* 0x000010003d0075a7 */ /* 0x000f22000800016a */
[----:B------:R-:W-:Y:S01]  /*2070*/  UIMAD.WIDE.U32 UR4, UR4, -0x6db6db6d, URZ ;  /* 0x92492493040478a5 */ /* 0x000fe2000f8e003f */
[----:B------:R-:W-:Y:S01]  /*2080*/  SHF.R.S32.HI R9, RZ, 0x1f, R8 ;  /* 0x0000001fff097819 */ /* 0x000fe20000011408 */
[----:B------:R-:W-:-:S02]  /*2090*/  USEL UR6, URZ, 0x1, !UP0 ;  /* 0x000000013f067887 */ /* 0x000fc4000c000000 */
[----:B------:R-:W-:Y:S02]  /*20a0*/  USHF.R.U32.HI UR4, URZ, 0x2, UR5 ;  /* 0x000000023f047899 */ /* 0x000fe40008011605 */
[----:B------:R-:W-:Y:S02]  /*20b0*/  ULOP3.LUT UR39, UR39, UR6, URZ, 0x3c, !UPT ;  /* 0x0000000627277292 */ /* 0x000fe4000f8e3c3f */
[----:B------:R-:W-:Y:S02]  /*20c0*/  UIMAD UR38, UR4, -0xe, UR38 ;  /* 0xfffffff2042678a4 */ /* 0x000fe4000f8e0226 */
[----:B------:R-:W-:Y:S01]  /*20d0*/  @UP1 ULOP3.LUT UR39, UR39, 0x1, UR4, 0x78, !UPT ;  /* 0x0000000127271892 */ /* 0x000fe2000f8e7804 */
[----:B---34-:R-:W-:Y:S11]  /*20e0*/  @!P0 BRA `(.L_x_32) ;  /* 0x0000003800a48947 */ /* 0x018ff60003800000 */
.L_x_132:
[----:B---3--:R-:W-:Y:S01]  /*20f0*/  IMAD.SHL.U32 R0, R19, 0x40, RZ ;  /* 0x0000004013007824 */ /* 0x008fe200078e00ff */
[----:B------:R-:W-:Y:S01]  /*2100*/  ULDC UR6, c[0x0][0x284] ;  /* 0x0000a10000067ab9 */ /* 0x000fe20000000800 */
[----:B------:R-:W-:Y:S01]  /*2110*/  IMAD.SHL.U32 R14, R22, 0x40, RZ ;  /* 0x00000040160e7824 */ /* 0x000fe200078e00ff */
[----:B------:R-:W-:Y:S01]  /*2120*/  SHF.R.S32.HI R11, RZ, 0x1f, R2 ;  /* 0x0000001fff0b7819 */ /* 0x000fe20000011402 */
[----:B------:R-:W-:Y:S01]  /*2130*/  ULDC.64 UR4, c[0x0][0x5d0] ;  /* 0x0001740000047ab9 */ /* 0x000fe20000000a00 */
[----:B------:R-:W-:Y:S01]  /*2140*/  ISETP.GE.AND P0, PT, R0, UR6, PT ;  /* 0x0000000600007c0c */ /* 0x000fe2000bf06270 */
[----:B--2---:R-:W-:Y:S01]  /*2150*/  IMAD.WIDE.U32 R4, R2, UR4, R8 ;  /* 0x0000000402047c25 */ /* 0x004fe2000f8e0008 */
[----:B------:R-:W-:Y:S02]  /*2160*/  SHF.R.S32.HI R15, RZ, 0x1f, R14 ;  /* 0x0000001fff0f7819 */ /* 0x000fe4000001140e */
[C---:B------:R-:W-:Y:S01]  /*2170*/  ISETP.GE.OR P0, PT, R14.reuse, R7, P0 ;  /* 0x000000070e00720c */ /* 0x040fe20000706670 */
[----:B-1----:R-:W-:Y:S01]  /*2180*/  IMAD R3, R11, UR4, RZ ;  /* 0x000000040b037c24 */ /* 0x002fe2000f8e02ff */
[----:B------:R-:W-:-:S03]  /*2190*/  IADD3 R4, P1, R14, R4, RZ ;  /* 0x000000040e047210 */ /* 0x000fc60007f3e0ff */
[----:B------:R-:W-:-:S05]  /*21a0*/  IMAD R3, R2, UR5, R3 ;  /* 0x0000000502037c24 */ /* 0x000fca000f8e0203 */
[----:B------:R-:W-:-:S03]  /*21b0*/  IADD3.X R5, R15, R5, R3, P1, !PT ;  /* 0x000000050f057210 */ /* 0x000fc60000ffe403 */
[----:B------:R-:W-:Y:S05]  /*21c0*/  @P0 BRA `(.L_x_33) ;  /* 0x0000001c00200947 */ /* 0x000fea0003800000 */
[----:B------:R-:W1:Y:S01]  /*21d0*/  LDC.64 R74, c[0x0][0x5c8] ;  /* 0x00017200ff4a7b82 */ /* 0x000e620000000a00 */
[----:B-----5:R-:W-:Y:S01]  /*21e0*/  FSETP.NEU.AND P1, PT, R57, RZ, PT ;  /* 0x000000ff3900720b */ /* 0x020fe20003f2d000 */
[----:B------:R-:W-:Y:S01]  /*21f0*/  IMAD R3, R60, -0x2, R7 ;  /* 0xfffffffe3c037824 */ /* 0x000fe200078e0207 */
[----:B------:R-:W-:Y:S01]  /*2200*/  BSSY B0, `(.L_x_33) ;  /* 0x00001c4000007945 */ /* 0x000fe20003800000 */
[----:B------:R-:W-:-:S04]  /*2210*/  IMAD.WIDE R68, R19, 0x40, R58 ;  /* 0x0000004013447825 */ /* 0x000fc800078e023a */
[----:B------:R-:W-:Y:S02]  /*2220*/  IMAD.IADD R3, R3, 0x1, -R14 ;  /* 0x0000000103037824 */ /* 0x000fe400078e0a0e */
[----:B------:R-:W-:-:S03]  /*2230*/  IMAD.IADD R0, R65, 0x1, -R0 ;  /* 0x0000000141007824 */ /* 0x000fc600078e0a00 */
[----:B------:R-:W-:-:S04]  /*2240*/  ISETP.GT.AND P0, PT, R3, RZ, PT ;  /* 0x000000ff0300720c */ /* 0x000fc80003f04270 */
[----:B------:R-:W-:Y:S01]  /*2250*/  ISETP.GT.AND P4, PT, R0, RZ, P0 ;  /* 0x000000ff0000720c */ /* 0x000fe20000784270 */
[-C--:B-1----:R-:W-:Y:S02]  /*2260*/  IMAD R6, R69, R74.reuse, RZ ;  /* 0x0000004a45067224 */ /* 0x082fe400078e02ff */
[----:B------:R-:W-:-:S04]  /*2270*/  IMAD.WIDE.U32 R70, R68, R74, R4 ;  /* 0x0000004a44467225 */ /* 0x000fc800078e0004 */
[----:B------:R-:W-:-:S04]  /*2280*/  IMAD R5, R68, R75, R6 ;  /* 0x0000004b44057224 */ /* 0x000fc800078e0206 */
[----:B------:R-:W-:Y:S01]  /*2290*/  IMAD.IADD R7, R71, 0x1, R5 ;  /* 0x0000000147077824 */ /* 0x000fe200078e0205 */
[----:B------:R-:W-:Y:S06]  /*22a0*/  @!P1 BRA `(.L_x_34) ;  /* 0x0000001000e49947 */ /* 0x000fec0003800000 */
[----:B------:R-:W1:Y:S01]  /*22b0*/  LDC.64 R76, c[0x0][0x5b8] ;  /* 0x00016e00ff4c7b82 */ /* 0x000e620000000a00 */
[----:B------:R-:W-:-:S07]  /*22c0*/  ULDC.64 UR4, c[0x0][0x5c0] ;  /* 0x0001700000047ab9 */ /* 0x000fce0000000a00 */
[----:B------:R-:W2:Y:S08]  /*22d0*/  LDC.64 R78, c[0x0][0x5b0] ;  /* 0x00016c00ff4e7b82 */ /* 0x000eb00000000a00 */
[----:B------:R-:W0:Y:S01]  /*22e0*/  LDC.64 R80, c[0x0][0x5a8] ;  /* 0x00016a00ff507b82 */ /* 0x000e220000000a00 */
[-C--:B-1----:R-:W-:Y:S02]  /*22f0*/  IMAD R6, R11, R76.reuse, RZ ;  /* 0x0000004c0b067224 */ /* 0x082fe400078e02ff */
[----:B------:R-:W-:-:S04]  /*2300*/  IMAD.WIDE.U32 R4, R2, R76, R8 ;  /* 0x0000004c02047225 */ /* 0x000fc800078e0008 */
[----:B------:R-:W-:Y:S01]  /*2310*/  IMAD R71, R2, R77, R6 ;  /* 0x0000004d02477224 */ /* 0x000fe200078e0206 */
[----:B------:R-:W-:Y:S01]  /*2320*/  IADD3 R10, P1, R14, R4, RZ ;  /* 0x000000040e0a7210 */ /* 0x000fe20007f3e0ff */
[----:B--2---:R-:W-:-:S03]  /*2330*/  IMAD R4, R69, R78, RZ ;  /* 0x0000004e45047224 */ /* 0x004fc600078e02ff */
[----:B------:R-:W-:Y:S01]  /*2340*/  IADD3.X R11, R15, R5, R71, P1, !PT ;  /* 0x000000050f0b7210 */ /* 0x000fe20000ffe447 */
[C---:B------:R-:W-:Y:S02]  /*2350*/  IMAD R69, R68.reuse, R79, R4 ;  /* 0x0000004f44457224 */ /* 0x040fe400078e0204 */
[----:B------:R-:W-:-:S04]  /*2360*/  IMAD.WIDE.U32 R4, R68, R78, R10 ;  /* 0x0000004e44047225 */ /* 0x000fc800078e000a */
[----:B------:R-:W-:Y:S01]  /*2370*/  IMAD.IADD R5, R5, 0x1, R69 ;  /* 0x0000000105057824 */ /* 0x000fe200078e0245 */
[----:B0-----:R-:W-:-:S04]  /*2380*/  LEA R12, P1, R4, R80, 0x2 ;  /* 0x00000050040c7211 */ /* 0x001fc800078210ff */
[----:B------:R-:W-:-:S05]  /*2390*/  LEA.HI.X R13, R4, R81, R5, 0x2, P1 ;  /* 0x00000051040d7211 */ /* 0x000fca00008f1405 */
[----:B------:R0:W2:Y:S01]  /*23a0*/  @P4 LDG.E.LTC128B R22, desc[UR36][R12.64] ;  /* 0x000000240c164981 */ /* 0x0000a2000c1e1920 */
[----:B------:R-:W-:Y:S01]  /*23b0*/  IMAD.WIDE.U32 R4, R68, R78, R14 ;  /* 0x0000004e44047225 */ /* 0x000fe200078e000e */
[----:B------:R-:W-:Y:S01]  /*23c0*/  SHF.L.U64.HI R67, R78, 0x3, R79 ;  /* 0x000000034e437819 */ /* 0x000fe2000001024f */
[----:B------:R-:W-:Y:S01]  /*23d0*/  BSSY B1, `(.L_x_35) ;  /* 0x0000017000017945 */ /* 0x000fe20003800000 */
[----:B------:R-:W-:Y:S01]  /*23e0*/  ISETP.GT.AND P0, PT, R0, 0x8, P0 ;  /* 0x000000080000780c */ /* 0x000fe20000704270 */
[----:B------:R-:W-:Y:S01]  /*23f0*/  IMAD.SHL.U32 R66, R78, 0x8, RZ ;  /* 0x000000084e427824 */ /* 0x000fe200078e00ff */
[----:B------:R-:W-:-:S03]  /*2400*/  IADD3 R20, P1, R8, R4, RZ ;  /* 0x0000000408147210 */ /* 0x000fc60007f3e0ff */
[----:B------:R-:W-:Y:S01]  /*2410*/  IMAD.WIDE.U32 R66, R68, R78, R66 ;  /* 0x0000004e44427225 */ /* 0x000fe200078e0042 */
[----:B------:R-:W-:Y:S02]  /*2420*/  IADD3.X R21, R9, R69, R5, P1, !PT ;  /* 0x0000004509157210 */ /* 0x000fe40000ffe405 */
[----:B------:R-:W-:Y:S01]  /*2430*/  LEA R6, P1, R70, UR4, 0x2 ;  /* 0x0000000446067c11 */ /* 0x000fe2000f8210ff */
[----:B------:R-:W-:Y:S01]  /*2440*/  IMAD.IADD R69, R69, 0x1, R67 ;  /* 0x0000000145457824 */ /* 0x000fe200078e0243 */
[----:B0-----:R-:W-:Y:S01]  /*2450*/  IADD3 R13, P2, R10, R66, RZ ;  /* 0x000000420a0d7210 */ /* 0x001fe20007f5e0ff */
[----:B------:R-:W-:Y:S01]  /*2460*/  IMAD.WIDE.U32 R20, R2, R76, R20 ;  /* 0x0000004c02147225 */ /* 0x000fe200078e0014 */
[----:B------:R-:W-:Y:S02]  /*2470*/  LEA.HI.X R7, R70, UR5, R7, 0x2, P1 ;  /* 0x0000000546077c11 */ /* 0x000fe400088f1407 */
[-C--:B------:R-:W-:Y:S01]  /*2480*/  LEA R12, P3, R13, R80.reuse, 0x2 ;  /* 0x000000500d0c7211 */ /* 0x080fe200078610ff */
[----:B------:R-:W-:Y:S01]  /*2490*/  IMAD.IADD R19, R71, 0x1, R21 ;  /* 0x0000000147137824 */ /* 0x000fe200078e0215 */
[----:B------:R-:W-:Y:S01]  /*24a0*/  LEA R4, P1, R20, R80, 0x2 ;  /* 0x0000005014047211 */ /* 0x000fe200078210ff */
[----:B--2---:R-:W-:-:S04]  /*24b0*/  FMUL R5, R22, R57 ;  /* 0x0000003916057220 */ /* 0x004fc80000400000 */
[----:B------:R-:W-:Y:S01]  /*24c0*/  FFMA R21, R24, R56, R5 ;  /* 0x0000003818157223 */ /* 0x000fe20000000005 */
[----:B------:R-:W-:Y:S01]  /*24d0*/  LEA.HI.X R5, R20, R81, R19, 0x2, P1 ;  /* 0x0000005114057211 */ /* 0x000fe200008f1413 */
[----:B------:R-:W-:Y:S01]  /*24e0*/  IMAD.X R20, R69, 0x1, R11, P2 ;  /* 0x0000000145147824 */ /* 0x000fe200010e060b */
[----:B------:R-:W-:Y:S02]  /*24f0*/  ISETP.GT.AND P1, PT, R3, 0x1, PT ;  /* 0x000000010300780c */ /* 0x000fe40003f24270 */
[----:B------:R0:W-:Y:S02]  /*2500*/  @P4 STG.E desc[UR36][R6.64], R21 ;  /* 0x0000001506004986 */ /* 0x0001e4000c101924 */
[----:B------:R-:W-:-:S13]  /*2510*/  ISETP.GT.AND P4, PT, R0, RZ, P1 ;  /* 0x000000ff0000720c */ /* 0x000fda0000f84270 */
[----:B0-----:R-:W-:Y:S05]  /*2520*/  @!P4 BRA `(.L_x_36) ;  /* 0x000000000004c947 */ /* 0x001fea0003800000 */
[----:B------:R0:W5:Y:S02]  /*2530*/  LDG.E.LTC128B R22, desc[UR36][R4.64+0x4] ;  /* 0x0000042404167981 */ /* 0x000164000c1e1920 */
.L_x_36:
[----:B------:R-:W-:Y:S05]  /*2540*/  BSYNC B1 ;  /* 0x0000000000017941 */ /* 0x000fea0003800000 */
.L_x_35:
[----:B-----5:R-:W-:Y:S01]  /*2550*/  FMUL R10, R22, R57 ;  /* 0x00000039160a7220 */ /* 0x020fe20000400000 */
[----:B------:R-:W-:-:S03]  /*2560*/  LEA.HI.X R13, R13, R81, R20, 0x2, P3 ;  /* 0x000000510d0d7211 */ /* 0x000fc600018f1414 */
[----:B------:R-:W-:-:S05]  /*2570*/  FFMA R25, R25, R56, R10 ;  /* 0x0000003819197223 */ /* 0x000fca000000000a */
[----:B------:R1:W-:Y:S04]  /*2580*/  @P4 STG.E desc[UR36][R6.64+0x4], R25 ;  /* 0x0000041906004986 */ /* 0x0003e8000c101924 */
[----:B------:R-:W2:Y:S01]  /*2590*/  @P0 LDG.E.LTC128B R22, desc[UR36][R12.64] ;  /* 0x000000240c160981 */ /* 0x000ea2000c1e1920 */
[----:B------:R-:W-:Y:S01]  /*25a0*/  IADD3 R14, P2, P3, R8, R66, R14 ;  /* 0x00000042080e7210 */ /* 0x000fe20007b5e00e */
[----:B------:R-:W-:Y:S01]  /*25b0*/  BSSY B1, `(.L_x_37) ;  /* 0x0000010000017945 */ /* 0x000fe20003800000 */
[C---:B------:R-:W-:Y:S02]  /*25c0*/  SHF.L.U64.HI R11, R74.reuse, 0x5, R75 ;  /* 0x000000054a0b7819 */ /* 0x040fe4000001024b */
[----:B------:R-:W-:Y:S02]  /*25d0*/  IADD3.X R15, R9, R69, R15, P2, P3 ;  /* 0x00000045090f7210 */ /* 0x000fe400017e640f */
[----:B------:R-:W-:-:S02]  /*25e0*/  LEA R10, P3, R74, R6, 0x5 ;  /* 0x000000064a0a7211 */ /* 0x000fc400078628ff */
[----:B------:R-:W-:Y:S01]  /*25f0*/  ISETP.GT.AND P1, PT, R0, 0x8, P1 ;  /* 0x000000080000780c */ /* 0x000fe20000f24270 */
[----:B------:R-:W-:Y:S01]  /*2600*/  IMAD.WIDE.U32 R14, R2, R76, R14 ;  /* 0x0000004c020e7225 */ /* 0x000fe200078e000e */
[----:B------:R-:W-:-:S03]  /*2610*/  ISETP.GT.AND P2, PT, R3, 0x8, PT ;  /* 0x000000080300780c */ /* 0x000fc60003f44270 */
[----:B------:R-:W-:Y:S01]  /*2620*/  IMAD.X R11, R11, 0x1, R7, P3 ;  /* 0x000000010b0b7824 */ /* 0x000fe200018e0607 */
[----:B------:R-:W-:Y:S01]  /*2630*/  LEA R8, P4, R14, R80, 0x2 ;  /* 0x000000500e087211 */ /* 0x000fe200078810ff */
[----:B------:R-:W-:Y:S02]  /*2640*/  IMAD.IADD R2, R71, 0x1, R15 ;  /* 0x0000000147027824 */ /* 0x000fe400078e020f */
[----:B--2---:R-:W-:-:S04]  /*2650*/  FMUL R9, R22, R57 ;  /* 0x0000003916097220 */ /* 0x004fc80000400000 */
[----:B------:R-:W-:Y:S01]  /*2660*/  FFMA R13, R26, R56, R9 ;  /* 0x000000381a0d7223 */ /* 0x000fe20000000009 */
[----:B------:R-:W-:-:S04]  /*2670*/  LEA.HI.X R9, R14, R81, R2, 0x2, P4 ;  /* 0x000000510e097211 */ /* 0x000fc800020f1402 */
[----:B------:R1:W-:Y:S01]  /*2680*/  @P0 STG.E desc[UR36][R10.64], R13 ;  /* 0x0000000d0a000986 */ /* 0x0003e2000c101924 */
[----:B------:R-:W-:Y:S05]  /*2690*/  @!P1 BRA `(.L_x_38) ;  /* 0x0000000000049947 */ /* 0x000fea0003800000 */
[----:B------:R2:W5:Y:S02]  /*26a0*/  LDG.E.LTC128B R22, desc[UR36][R8.64+0x4] ;  /* 0x0000042408167981 */ /* 0x000564000c1e1920 */
.L_x_38:
[----:B------:R-:W-:Y:S05]  /*26b0*/  BSYNC B1 ;  /* 0x0000000000017941 */ /* 0x000fea0003800000 */
.L_x_37:
[----:B-----5:R-:W-:Y:S01]  /*26c0*/  FMUL R2, R22, R57 ;  /* 0x0000003916027220 */ /* 0x020fe20000400000 */
[----:B------:R-:W-:Y:S01]  /*26d0*/  ISETP.GT.AND P3, PT, R0, RZ, P2 ;  /* 0x000000ff0000720c */ /* 0x000fe20001764270 */
[----:B------:R-:W-:Y:S01]  /*26e0*/  BSSY B1, `(.L_x_39) ;  /* 0x0000006000017945 */ /* 0x000fe20003800000 */
[----:B------:R-:W-:Y:S01]  /*26f0*/  ISETP.GT.AND P0, PT, R3, 0x9, PT ;  /* 0x000000090300780c */ /* 0x000fe20003f04270 */
[----:B------:R-:W-:-:S05]  /*2700*/  FFMA R27, R27, R56, R2 ;  /* 0x000000381b1b7223 */ /* 0x000fca0000000002 */
[----:B------:R3:W-:Y:S05]  /*2710*/  @P1 STG.E desc[UR36][R10.64+0x4], R27 ;  /* 0x0000041b0a001986 */ /* 0x0007ea000c101924 */
[----:B------:R-:W-:Y:S05]  /*2720*/  @!P3 BRA `(.L_x_40) ;  /* 0x000000000004b947 */ /* 0x000fea0003800000 */
[----:B------:R4:W5:Y:S02]  /*2730*/  LDG.E.LTC128B R22, desc[UR36][R4.64+0x20] ;  /* 0x0000202404167981 */ /* 0x000964000c1e1920 */
.L_x_40:
[----:B------:R-:W-:Y:S05]  /*2740*/  BSYNC B1 ;  /* 0x0000000000017941 */ /* 0x000fea0003800000 */
.L_x_39:
[----:B-1---5:R-:W-:Y:S01]  /*2750*/  FMUL R13, R22, R57 ;  /* 0x00000039160d7220 */ /* 0x022fe20000400000 */
[----:B------:R-:W-:Y:S01]  /*2760*/  ISETP.GT.AND P1, PT, R0, RZ, P0 ;  /* 0x000000ff0000720c */ /* 0x000fe20000724270 */
[----:B------:R-:W-:Y:S02]  /*2770*/  BSSY B1, `(.L_x_41) ;  /* 0x0000005000017945 */ /* 0x000fe40003800000 */
[----:B------:R-:W-:-:S05]  /*2780*/  FFMA R13, R28, R56, R13 ;  /* 0x000000381c0d7223 */ /* 0x000fca000000000d */
[----:B------:R1:W-:Y:S05]  /*2790*/  @P3 STG.E desc[UR36][R6.64+0x20], R13 ;  /* 0x0000200d06003986 */ /* 0x0003ea000c101924 */
[----:B------:R-:W-:Y:S05]  /*27a0*/  @!P1 BRA `(.L_x_42) ;  /* 0x0000000000049947 */ /* 0x000fea0003800000 */
[----:B------:R0:W5:Y:S02]  /*27b0*/  LDG.E.LTC128B R22, desc[UR36][R4.64+0x24] ;  /* 0x0000242404167981 */ /* 0x000164000c1e1920 */
.L_x_42:
[----:B------:R-:W-:Y:S05]  /*27c0*/  BSYNC B1 ;  /* 0x0000000000017941 */ /* 0x000fea0003800000 */
.L_x_41:
[----:B-----5:R-:W-:Y:S01]  /*27d0*/  FMUL R2, R22, R57 ;  /* 0x0000003916027220 */ /* 0x020fe20000400000 */
[----:B------:R-:W-:Y:S01]  /*27e0*/  ISETP.GT.AND P2, PT, R0, 0x8, P2 ;  /* 0x000000080000780c */ /* 0x000fe20001744270 */
[----:B------:R-:W-:Y:S02]  /*27f0*/  BSSY B1, `(.L_x_43) ;  /* 0x0000005000017945 */ /* 0x000fe40003800000 */
[----:B------:R-:W-:-:S05]  /*2800*/  FFMA R29, R29, R56, R2 ;  /* 0x000000381d1d7223 */ /* 0x000fca0000000002 */
[----:B------:R0:W-:Y:S05]  /*2810*/  @P1 STG.E desc[UR36][R6.64+0x24], R29 ;  /* 0x0000241d06001986 */ /* 0x0001ea000c101924 */
[----:B------:R-:W-:Y:S05]  /*2820*/  @!P2 BRA `(.L_x_44) ;  /* 0x000000000004a947 */ /* 0x000fea0003800000 */
[----:B------:R0:W5:Y:S02]  /*2830*/  LDG.E.LTC128B R22, desc[UR36][R8.64+0x20] ;  /* 0x0000202408167981 */ /* 0x000164000c1e1920 */
.L_x_44:
[----:B------:R-:W-:Y:S05]  /*2840*/  BSYNC B1 ;  /* 0x0000000000017941 */ /* 0x000fea0003800000 */
.L_x_43:
[----:B-1---5:R-:W-:Y:S01]  /*2850*/  FMUL R13, R22, R57 ;  /* 0x00000039160d7220 */ /* 0x022fe20000400000 */
[----:B------:R-:W-:Y:S01]  /*2860*/  ISETP.GT.AND P0, PT, R0, 0x8, P0 ;  /* 0x000000080000780c */ /* 0x000fe20000704270 */
[----:B------:R-:W-:Y:S01]  /*2870*/  BSSY B1, `(.L_x_45) ;  /* 0x0000006000017945 */ /* 0x000fe20003800000 */
[----:B------:R-:W-:Y:S01]  /*2880*/  ISETP.GT.AND P1, PT, R3, 0x10, PT ;  /* 0x000000100300780c */ /* 0x000fe20003f24270 */
[----:B------:R-:W-:-:S05]  /*2890*/  FFMA R13, R30, R56, R13 ;  /* 0x000000381e0d7223 */ /* 0x000fca000000000d */
[----:B------:R1:W-:Y:S05]  /*28a0*/  @P2 STG.E desc[UR36][R10.64+0x20], R13 ;  /* 0x0000200d0a002986 */ /* 0x0003ea000c101924 */
[----:B------:R-:W-:Y:S05]  /*28b0*/  @!P0 BRA `(.L_x_46) ;  /* 0x0000000000048947 */ /* 0x000fea0003800000 */
[----:B------:R0:W5:Y:S02]  /*28c0*/  LDG.E.LTC128B R22, desc[UR36][R8.64+0x24] ;  /* 0x0000242408167981 */ /* 0x000164000c1e1920 */
.L_x_46:
[----:B------:R-:W-:Y:S05]  /*28d0*/  BSYNC B1 ;  /* 0x0000000000017941 */ /* 0x000fea0003800000 */
.L_x_45:
        /* <DEDUP_REMOVED lines=8> */
.L_x_48:
[----:B------:R-:W-:Y:S05]  /*2960*/  BSYNC B1 ;  /* 0x0000000000017941 */ /* 0x000fea0003800000 */
.L_x_47:
[----:B-1---5:R-:W-:Y:S01]  /*2970*/  FMUL R13, R22, R57 ;  /* 0x00000039160d7220 */ /* 0x022fe20000400000 */
[----:B------:R-:W-:Y:S01]  /*2980*/  ISETP.GT.AND P0, PT, R0, RZ, P2 ;  /* 0x000000ff0000720c */ /* 0x000fe20001704270 */
[----:B------:R-:W-:Y:S02]  /*2990*/  BSSY B1, `(.L_x_49) ;  /* 0x0000005000017945 */ /* 0x000fe40003800000 */
[----:B------:R-:W-:-:S05]  /*29a0*/  FFMA R13, R32, R56, R13 ;  /* 0x00000038200d7223 */ /* 0x000fca000000000d */
[----:B------:R1:W-:Y:S05]  /*29b0*/  @P3 STG.E desc[UR36][R6.64+0x40], R13 ;  /* 0x0000400d06003986 */ /* 0x0003ea000c101924 */
[----:B------:R-:W-:Y:S05]  /*29c0*/  @!P0 BRA `(.L_x_50) ;  /* 0x0000000000048947 */ /* 0x000fea0003800000 */
[----:B------:R0:W5:Y:S02]  /*29d0*/  LDG.E.LTC128B R22, desc[UR36][R4.64+0x44] ;  /* 0x0000442404167981 */ /* 0x000164000c1e1920 */
.L_x_50:
[----:B------:R-:W-:Y:S05]  /*29e0*/  BSYNC B1 ;  /* 0x0000000000017941 */ /* 0x000fea0003800000 */
.L_x_49:
[----:B-----5:R-:W-:Y:S01]  /*29f0*/  FMUL R2, R22, R57 ;  /* 0x0000003916027220 */ /* 0x020fe20000400000 */
[----:B------:R-:W-:Y:S01]  /*2a00*/  ISETP.GT.AND P1, PT, R0, 0x8, P1 ;  /* 0x000000080000780c */ /* 0x000fe20000f24270 */
[----:B------:R-:W-:Y:S02]  /*2a10*/  BSSY B1, `(.L_x_51) ;  /* 0x0000005000017945 */ /* 0x000fe40003800000 */
[----:B------:R-:W-:-:S05]  /*2a20*/  FFMA R33, R33, R56, R2 ;  /* 0x0000003821217223 */ /* 0x000fca0000000002 */
[----:B------:R0:W-:Y:S05]  /*2a30*/  @P0 STG.E desc[UR36][R6.64+0x44], R33 ;  /* 0x0000442106000986 */ /* 0x0001ea000c101924 */
[----:B------:R-:W-:Y:S05]  /*2a40*/  @!P1 BRA `(.L_x_52) ;  /* 0x0000000000049947 */ /* 0x000fea0003800000 */
[----:B------:R0:W5:Y:S02]  /*2a50*/  LDG.E.LTC128B R22, desc[UR36][R8.64+0x40] ;  /* 0x0000402408167981 */ /* 0x000164000c1e1920 */
.L_x_52:
[----:B------:R-:W-:Y:S05]  /*2a60*/  BSYNC B1 ;  /* 0x0000000000017941 */ /* 0x000fea0003800000 */
.L_x_51:
        /* <DEDUP_REMOVED lines=8> */
.L_x_54:
[----:B------:R-:W-:Y:S05]  /*2af0*/  BSYNC B1 ;  /* 0x0000000000017941 */ /* 0x000fea0003800000 */
.L_x_53:
        /* <DEDUP_REMOVED lines=8> */
.L_x_56:
[----:B------:R-:W-:Y:S05]  /*2b80*/  BSYNC B1 ;  /* 0x0000000000017941 */ /* 0x000fea0003800000 */
.L_x_55:
[----:B-1---5:R-:W-:Y:S01]  /*2b90*/  FMUL R13, R22, R57 ;  /* 0x00000039160d7220 */ /* 0x022fe20000400000 */
[----:B------:R-:W-:Y:S01]  /*2ba0*/  ISETP.GT.AND P2, PT, R0, RZ, P1 ;  /* 0x000000ff0000720c */ /* 0x000fe20000f44270 */
[----:B------:R-:W-:Y:S02]  /*2bb0*/  BSSY B1, `(.L_x_57) ;  /* 0x0000005000017945 */ /* 0x000fe40003800000 */
[----:B------:R-:W-:-:S05]  /*2bc0*/  FFMA R13, R36, R56, R13 ;  /* 0x00000038240d7223 */ /* 0x000fca000000000d */
[----:B------:R1:W-:Y:S05]  /*2bd0*/  @P3 STG.E desc[UR36][R6.64+0x60], R13 ;  /* 0x0000600d06003986 */ /* 0x0003ea000c101924 */
[----:B------:R-:W-:Y:S05]  /*2be0*/  @!P2 BRA `(.L_x_58) ;  /* 0x000000000004a947 */ /* 0x000fea0003800000 */
[----:B------:R0:W5:Y:S02]  /*2bf0*/  LDG.E.LTC128B R22, desc[UR36][R4.64+0x64] ;  /* 0x0000642404167981 */ /* 0x000164000c1e1920 */
.L_x_58:
[----:B------:R-:W-:Y:S05]  /*2c00*/  BSYNC B1 ;  /* 0x0000000000017941 */ /* 0x000fea0003800000 */
.L_x_57:
[----:B-----5:R-:W-:Y:S01]  /*2c10*/  FMUL R2, R22, R57 ;  /* 0x0000003916027220 */ /* 0x020fe20000400000 */
[----:B------:R-:W-:Y:S01]  /*2c20*/  ISETP.GT.AND P0, PT, R0, 0x8, P0 ;  /* 0x000000080000780c */ /* 0x000fe20000704270 */
[----:B------:R-:W-:Y:S02]  /*2c30*/  BSSY B1, `(.L_x_59) ;  /* 0x0000005000017945 */ /* 0x000fe40003800000 */
[----:B------:R-:W-:-:S05]  /*2c40*/  FFMA R37, R37, R56, R2 ;  /* 0x0000003825257223 */ /* 0x000fca0000000002 */
[----:B------:R0:W-:Y:S05]  /*2c50*/  @P2 STG.E desc[UR36][R6.64+0x64], R37 ;  /* 0x0000642506002986 */ /* 0x0001ea000c101924 */
[----:B------:R-:W-:Y:S05]  /*2c60*/  @!P0 BRA `(.L_x_60) ;  /* 0x0000000000048947 */ /* 0x000fea0003800000 */
[----:B------:R0:W5:Y:S02]  /*2c70*/  LDG.E.LTC128B R22, desc[UR36][R8.64+0x60] ;  /* 0x0000602408167981 */ /* 0x000164000c1e1920 */
.L_x_60:
[----:B------:R-:W-:Y:S05]  /*2c80*/  BSYNC B1 ;  /* 0x0000000000017941 */ /* 0x000fea0003800000 */
.L_x_59:
        /* <DEDUP_REMOVED lines=8> */
.L_x_62:
[----:B------:R-:W-:Y:S05]  /*2d10*/  BSYNC B1 ;  /* 0x0000000000017941 */ /* 0x000fea0003800000 */
.L_x_61:
        /* <DEDUP_REMOVED lines=8> */
.L_x_64:
[----:B------:R-:W-:Y:S05]  /*2da0*/  BSYNC B1 ;  /* 0x0000000000017941 */ /* 0x000fea0003800000 */
.L_x_63:
[----:B-1---5:R-:W-:Y:S01]  /*2db0*/  FMUL R13, R22, R57 ;  /* 0x00000039160d7220 */ /* 0x022fe20000400000 */
[----:B------:R-:W-:Y:S01]  /*2dc0*/  ISETP.GT.AND P1, PT, R0, RZ, P0 ;  /* 0x000000ff0000720c */ /* 0x000fe20000724270 */
[----:B------:R-:W-:Y:S02]  /*2dd0*/  BSSY B1, `(.L_x_65) ;  /* 0x0000005000017945 */ /* 0x000fe40003800000 */
[----:B------:R-:W-:-:S05]  /*2de0*/  FFMA R13, R40, R56, R13 ;  /* 0x00000038280d7223 */ /* 0x000fca000000000d */
[----:B------:R1:W-:Y:S05]  /*2df0*/  @P3 STG.E desc[UR36][R6.64+0x80], R13 ;  /* 0x0000800d06003986 */ /* 0x0003ea000c101924 */
[----:B------:R-:W-:Y:S05]  /*2e00*/  @!P1 BRA `(.L_x_66) ;  /* 0x0000000000049947 */ /* 0x000fea0003800000 */
[----:B------:R0:W5:Y:S02]  /*2e10*/  LDG.E.LTC128B R22, desc[UR36][R4.64+0x84] ;  /* 0x0000842404167981 */ /* 0x000164000c1e1920 */
.L_x_66:
[----:B------:R-:W-:Y:S05]  /*2e20*/  BSYNC B1 ;  /* 0x0000000000017941 */ /* 0x000fea0003800000 */
.L_x_65:
[----:B-----5:R-:W-:Y:S01]  /*2e30*/  FMUL R2, R22, R57 ;  /* 0x0000003916027220 */ /* 0x020fe20000400000 */
[----:B------:R-:W-:Y:S01]  /*2e40*/  ISETP.GT.AND P2, PT, R0, 0x8, P2 ;  /* 0x000000080000780c */ /* 0x000fe20001744270 */
[----:B------:R-:W-:Y:S02]  /*2e50*/  BSSY B1, `(.L_x_67) ;  /* 0x0000005000017945 */ /* 0x000fe40003800000 */
[----:B------:R-:W-:-:S05]  /*2e60*/  FFMA R41, R41, R56, R2 ;  /* 0x0000003829297223 */ /* 0x000fca0000000002 */
[----:B------:R0:W-:Y:S05]  /*2e70*/  @P1 STG.E desc[UR36][R6.64+0x84], R41 ;  /* 0x0000842906001986 */ /* 0x0001ea000c101924 */
[----:B------:R-:W-:Y:S05]  /*2e80*/  @!P2 BRA `(.L_x_68) ;  /* 0x000000000004a947 */ /* 0x000fea0003800000 */
[----:B------:R0:W5:Y:S02]  /*2e90*/  LDG.E.LTC128B R22, desc[UR36][R8.64+0x80] ;  /* 0x0000802408167981 */ /* 0x000164000c1e1920 */
.L_x_68:
[----:B------:R-:W-:Y:S05]  /*2ea0*/  BSYNC B1 ;  /* 0x0000000000017941 */ /* 0x000fea0003800000 */
.L_x_67:
        /* <DEDUP_REMOVED lines=8> */
.L_x_70:
[----:B------:R-:W-:Y:S05]  /*2f30*/  BSYNC B1 ;  /* 0x0000000000017941 */ /* 0x000fea0003800000 */
.L_x_69:
        /* <DEDUP_REMOVED lines=8> */
.L_x_72:
[----:B------:R-:W-:Y:S05]  /*2fc0*/  BSYNC B1 ;  /* 0x0000000000017941 */ /* 0x000fea0003800000 */
.L_x_71:
[----:B-1---5:R-:W-:Y:S01]  /*2fd0*/  FMUL R13, R22, R57 ;  /* 0x00000039160d7220 */ /* 0x022fe20000400000 */
[----:B------:R-:W-:Y:S01]  /*2fe0*/  ISETP.GT.AND P0, PT, R0, RZ, P2 ;  /* 0x000000ff0000720c */ /* 0x000fe20001704270 */
[----:B------:R-:W-:Y:S02]  /*2ff0*/  BSSY B1, `(.L_x_73) ;  /* 0x0000005000017945 */ /* 0x000fe40003800000 */
[----:B------:R-:W-:-:S05]  /*3000*/  FFMA R13, R44, R56, R13 ;  /* 0x000000382c0d7223 */ /* 0x000fca000000000d */
[----:B------:R1:W-:Y:S05]  /*3010*/  @P3 STG.E desc[UR36][R6.64+0xa0], R13 ;  /* 0x0000a00d06003986 */ /* 0x0003ea000c101924 */
[----:B------:R-:W-:Y:S05]  /*3020*/  @!P0 BRA `(.L_x_74) ;  /* 0x0000000000048947 */ /* 0x000fea0003800000 */
[----:B------:R0:W5:Y:S02]  /*3030*/  LDG.E.LTC128B R22, desc[UR36][R4.64+0xa4] ;  /* 0x0000a42404167981 */ /* 0x000164000c1e1920 */
.L_x_74:
[----:B------:R-:W-:Y:S05]  /*3040*/  BSYNC B1 ;  /* 0x0000000000017941 */ /* 0x000fea0003800000 */
.L_x_73:
[----:B-----5:R-:W-:Y:S01]  /*3050*/  FMUL R2, R22, R57 ;  /* 0x0000003916027220 */ /* 0x020fe20000400000 */
[----:B------:R-:W-:Y:S01]  /*3060*/  ISETP.GT.AND P1, PT, R0, 0x8, P1 ;  /* 0x000000080000780c */ /* 0x000fe20000f24270 */
[----:B------:R-:W-:Y:S02]  /*3070*/  BSSY B1, `(.L_x_75) ;  /* 0x0000005000017945 */ /* 0x000fe40003800000 */
[----:B------:R-:W-:-:S05]  /*3080*/  FFMA R45, R45, R56, R2 ;  /* 0x000000382d2d7223 */ /* 0x000fca0000000002 */
[----:B------:R0:W-:Y:S05]  /*3090*/  @P0 STG.E desc[UR36][R6.64+0xa4], R45 ;  /* 0x0000a42d06000986 */ /* 0x0001ea000c101924 */
[----:B------:R-:W-:Y:S05]  /*30a0*/  @!P1 BRA `(.L_x_76) ;  /* 0x0000000000049947 */ /* 0x000fea0003800000 */
[----:B------:R0:W5:Y:S02]  /*30b0*/  LDG.E.LTC128B R22, desc[UR36][R8.64+0xa0] ;  /* 0x0000a02408167981 */ /* 0x000164000c1e1920 */
.L_x_76:
[----:B------:R-:W-:Y:S05]  /*30c0*/  BSYNC B1 ;  /* 0x0000000000017941 */ /* 0x000fea0003800000 */
.L_x_75:
        /* <DEDUP_REMOVED lines=8> */
.L_x_78:
[----:B------:R-:W-:Y:S05]  /*3150*/  BSYNC B1 ;  /* 0x0000000000017941 */ /* 0x000fea0003800000 */
.L_x_77:
        /* <DEDUP_REMOVED lines=8> */
.L_x_80:
[----:B------:R-:W-:Y:S05]  /*31e0*/  BSYNC B1 ;  /* 0x0000000000017941 */ /* 0x000fea0003800000 */
.L_x_79:
[----:B-1---5:R-:W-:Y:S01]  /*31f0*/  FMUL R13, R22, R57 ;  /* 0x00000039160d7220 */ /* 0x022fe20000400000 */
[----:B------:R-:W-:Y:S01]  /*3200*/  ISETP.GT.AND P2, PT, R0, RZ, P1 ;  /* 0x000000ff0000720c */ /* 0x000fe20000f44270 */
[----:B------:R-:W-:Y:S02]  /*3210*/  BSSY B1, `(.L_x_81) ;  /* 0x0000005000017945 */ /* 0x000fe40003800000 */
[----:B------:R-:W-:-:S05]  /*3220*/  FFMA R13, R48, R56, R13 ;  /* 0x00000038300d7223 */ /* 0x000fca000000000d */
[----:B------:R1:W-:Y:S05]  /*3230*/  @P3 STG.E desc[UR36][R6.64+0xc0], R13 ;  /* 0x0000c00d06003986 */ /* 0x0003ea000c101924 */
[----:B------:R-:W-:Y:S05]  /*3240*/  @!P2 BRA `(.L_x_82) ;  /* 0x000000000004a947 */ /* 0x000fea0003800000 */
[----:B------:R0:W5:Y:S02]  /*3250*/  LDG.E.LTC128B R22, desc[UR36][R4.64+0xc4] ;  /* 0x0000c42404167981 */ /* 0x000164000c1e1920 */
.L_x_82:
[----:B------:R-:W-:Y:S05]  /*3260*/  BSYNC B1 ;  /* 0x0000000000017941 */ /* 0x000fea0003800000 */
.L_x_81:
[----:B-----5:R-:W-:Y:S01]  /*3270*/  FMUL R2, R22, R57 ;  /* 0x0000003916027220 */ /* 0x020fe20000400000 */
[----:B------:R-:W-:Y:S01]  /*3280*/  ISETP.GT.AND P0, PT, R0, 0x8, P0 ;  /* 0x000000080000780c */ /* 0x000fe20000704270 */
[----:B------:R-:W-:Y:S02]  /*3290*/  BSSY B1, `(.L_x_83) ;  /* 0x0000005000017945 */ /* 0x000fe40003800000 */
[----:B------:R-:W-:-:S05]  /*32a0*/  FFMA R49, R49, R56, R2 ;  /* 0x0000003831317223 */ /* 0x000fca0000000002 */
[----:B------:R0:W-:Y:S05]  /*32b0*/  @P2 STG.E desc[UR36][R6.64+0xc4], R49 ;  /* 0x0000c43106002986 */ /* 0x0001ea000c101924 */
[----:B------:R-:W-:Y:S05]  /*32c0*/  @!P0 BRA `(.L_x_84) ;  /* 0x0000000000048947 */ /* 0x000fea0003800000 */
[----:B------:R0:W5:Y:S02]  /*32d0*/  LDG.E.LTC128B R22, desc[UR36][R8.64+0xc0] ;  /* 0x0000c02408167981 */ /* 0x000164000c1e1920 */
.L_x_84:
[----:B------:R-:W-:Y:S05]  /*32e0*/  BSYNC B1 ;  /* 0x0000000000017941 */ /* 0x000fea0003800000 */
.L_x_83:
        /* <DEDUP_REMOVED lines=8> */
.L_x_86:
[----:B------:R-:W-:Y:S05]  /*3370*/  BSYNC B1 ;  /* 0x0000000000017941 */ /* 0x000fea0003800000 */
.L_x_85:
[----:B-----5:R-:W-:Y:S01]  /*3380*/  FMUL R2, R22, R57 ;  /* 0x0000003916027220 */ /* 0x020fe20000400000 */
[----:B------:R-:W-:Y:S01]  /*3390*/  ISETP.GT.AND P0, PT, R3, 0x39, PT ;  /* 0x000000390300780c */ /* 0x000fe20003f04270 */
[----:B------:R-:W-:Y:S01]  /*33a0*/  @P1 IMAD.MOV.U32 R3, RZ, RZ, R11 ;  /* 0x000000ffff031224 */ /* 0x000fe200078e000b */
[----:B------:R-:W-:Y:S01]  /*33b0*/  ISETP.GT.AND P3, PT, R0, RZ, P2 ;  /* 0x000000ff0000720c */ /* 0x000fe20001764270 */
[----:B------:R-:W-:Y:S01]  /*33c0*/  FFMA R51, R51, R56, R2 ;  /* 0x0000003833337223 */ /* 0x000fe20000000002 */
[----:B------:R-:W-:Y:S01]  /*33d0*/  @P1 IMAD.MOV.U32 R2, RZ, RZ, R10 ;  /* 0x000000ffff021224 */ /* 0x000fe200078e000a */
[----:B------:R-:W-:Y:S04]  /*33e0*/  BSSY B1, `(.L_x_87) ;  /* 0x0000004000017945 */ /* 0x000fe80003800000 */
[----:B------:R0:W-:Y:S06]  /*33f0*/  @P1 STG.E desc[UR36][R2.64+0xc4], R51 ;  /* 0x0000c43302001986 */ /* 0x0001ec000c101924 */
[----:B------:R-:W-:Y:S05]  /*3400*/  @!P3 BRA `(.L_x_88) ;  /* 0x000000000004b947 */ /* 0x000fea0003800000 */
[----:B------:R0:W5:Y:S02]  /*3410*/  LDG.E.LTC128B R22, desc[UR36][R4.64+0xe0] ;  /* 0x0000e02404167981 */ /* 0x000164000c1e1920 */
.L_x_88:
[----:B------:R-:W-:Y:S05]  /*3420*/  BSYNC B1 ;  /* 0x0000000000017941 */ /* 0x000fea0003800000 */
.L_x_87:
[----:B0----5:R-:W-:Y:S01]  /*3430*/  FMUL R3, R22, R57 ;  /* 0x0000003916037220 */ /* 0x021fe20000400000 */
[----:B------:R-:W-:Y:S01]  /*3440*/  @P3 IMAD.MOV.U32 R2, RZ, RZ, R6 ;  /* 0x000000ffff023224 */ /* 0x000fe200078e0006 */
[----:B------:R-:W-:Y:S01]  /*3450*/  ISETP.GT.AND P1, PT, R0, RZ, P0 ;  /* 0x000000ff0000720c */ /* 0x000fe20000724270 */
[----:B------:R-:W-:Y:S01]  /*3460*/  BSSY B1, `(.L_x_89) ;  /* 0x0000006000017945 */ /* 0x000fe20003800000 */
[----:B-1----:R-:W-:Y:S01]  /*3470*/  FFMA R13, R52, R56, R3 ;  /* 0x00000038340d7223 */ /* 0x002fe20000000003 */
[----:B------:R-:W-:-:S05]  /*3480*/  @P3 IMAD.MOV.U32 R3, RZ, RZ, R7 ;  /* 0x000000ffff033224 */ /* 0x000fca00078e0007 */
[----:B------:R0:W-:Y:S05]  /*3490*/  @P3 STG.E desc[UR36][R2.64+0xe0], R13 ;  /* 0x0000e00d02003986 */ /* 0x0001ea000c101924 */
[----:B------:R-:W-:Y:S05]  /*34a0*/  @!P1 BRA `(.L_x_90) ;  /* 0x0000000000049947 */ /* 0x000fea0003800000 */
[----:B------:R1:W5:Y:S02]  /*34b0*/  LDG.E.LTC128B R22, desc[UR36][R4.64+0xe4] ;  /* 0x0000e42404167981 */ /* 0x000364000c1e1920 */
.L_x_90:
[----:B------:R-:W-:Y:S05]  /*34c0*/  BSYNC B1 ;  /* 0x0000000000017941 */ /* 0x000fea0003800000 */
.L_x_89:
[----:B0----5:R-:W-:Y:S01]  /*34d0*/  FMUL R2, R22, R57 ;  /* 0x0000003916027220 */ /* 0x021fe20000400000 */
[----:B------:R-:W-:Y:S01]  /*34e0*/  ISETP.GT.AND P2, PT, R0, 0x8, P2 ;  /* 0x000000080000780c */ /* 0x000fe20001744270 */
[----:B------:R-:W-:Y:S02]  /*34f0*/  BSSY B1, `(.L_x_91) ;  /* 0x0000005000017945 */ /* 0x000fe40003800000 */
[----:B------:R-:W-:-:S05]  /*3500*/  FFMA R53, R53, R56, R2 ;  /* 0x0000003835357223 */ /* 0x000fca0000000002 */
[----:B------:R0:W-:Y:S05]  /*3510*/  @P1 STG.E desc[UR36][R6.64+0xe4], R53 ;  /* 0x0000e43506001986 */ /* 0x0001ea000c101924 */
[----:B------:R-:W-:Y:S05]  /*3520*/  @!P2 BRA `(.L_x_92) ;  /* 0x000000000004a947 */ /* 0x000fea0003800000 */
[----:B------:R0:W5:Y:S02]  /*3530*/  LDG.E.LTC128B R22, desc[UR36][R8.64+0xe0] ;  /* 0x0000e02408167981 */ /* 0x000164000c1e1920 */
.L_x_92:
[----:B------:R-:W-:Y:S05]  /*3540*/  BSYNC B1 ;  /* 0x0000000000017941 */ /* 0x000fea0003800000 */
.L_x_91:
[----:B-----5:R-:W-:Y:S01]  /*3550*/  FMUL R3, R22, R57 ;  /* 0x0000003916037220 */ /* 0x020fe20000400000 */
[----:B------:R-:W-:Y:S01]  /*3560*/  @P2 IMAD.MOV.U32 R2, RZ, RZ, R10 ;  /* 0x000000ffff022224 */ /* 0x000fe200078e000a */
[----:B------:R-:W-:Y:S01]  /*3570*/  ISETP.GT.AND P0, PT, R0, 0x8, P0 ;  /* 0x000000080000780c */ /* 0x000fe20000704270 */
[----:B------:R-:W-:Y:S01]  /*3580*/  BSSY B1, `(.L_x_93) ;  /* 0x0000006000017945 */ /* 0x000fe20003800000 */
[----:B-1--4-:R-:W-:Y:S01]  /*3590*/  FFMA R5, R54, R56, R3 ;  /* 0x0000003836057223 */ /* 0x012fe20000000003 */
[----:B------:R-:W-:-:S05]  /*35a0*/  @P2 IMAD.MOV.U32 R3, RZ, RZ, R11 ;  /* 0x000000ffff032224 */ /* 0x000fca00078e000b */
[----:B------:R1:W-:Y:S05]  /*35b0*/  @P2 STG.E desc[UR36][R2.64+0xe0], R5 ;  /* 0x0000e00502002986 */ /* 0x0003ea000c101924 */
[----:B------:R-:W-:Y:S05]  /*35c0*/  @!P0 BRA `(.L_x_94) ;  /* 0x0000000000048947 */ /* 0x000fea0003800000 */
[----:B------:R4:W5:Y:S02]  /*35d0*/  LDG.E.LTC128B R22, desc[UR36][R8.64+0xe4] ;  /* 0x0000e42408167981 */ /* 0x000964000c1e1920 */
.L_x_94:
[----:B------:R-:W-:Y:S05]  /*35e0*/  BSYNC B1 ;  /* 0x0000000000017941 */ /* 0x000fea0003800000 */
.L_x_93:
[----:B-----5:R-:W-:-:S04]  /*35f0*/  FMUL R22, R22, R57 ;  /* 0x0000003916167220 */ /* 0x020fc80000400000 */
[----:B------:R-:W-:Y:S01]  /*3600*/  FFMA R55, R55, R56, R22 ;  /* 0x0000003837377223 */ /* 0x000fe20000000016 */
[----:B------:R-:W-:Y:S06]  /*3610*/  @!P0 BRA `(.L_x_95) ;  /* 0x0000000800088947 */ /* 0x000fec0003800000 */
[----:B------:R0:W-:Y:S01]  /*3620*/  STG.E desc[UR36][R10.64+0xe4], R55 ;  /* 0x0000e4370a007986 */ /* 0x0001e2000c101924 */
[----:B------:R-:W-:Y:S05]  /*3630*/  BRA `(.L_x_95) ;  /* 0x0000000800007947 */ /* 0x000fea0003800000 */
.L_x_34:
[----:B------:R-:W-:Y:S01]  /*3640*/  ISETP.GT.AND P3, PT, R3, 0x1, PT ;  /* 0x000000010300780c */ /* 0x000fe20003f64270 */
[----:B------:R-:W-:Y:S01]  /*3650*/  ULDC.64 UR4, c[0x0][0x5c0] ;  /* 0x0001700000047ab9 */ /* 0x000fe20000000a00 */
[-C--:B------:R-:W-:Y:S01]  /*3660*/  FMUL R9, R24, R56.reuse ;  /* 0x0000003818097220 */ /* 0x080fe20000400000 */
[----:B------:R-:W-:Y:S01]  /*3670*/  LEA R4, P1, R70, UR4, 0x2 ;  /* 0x0000000446047c11 */ /* 0x000fe2000f8210ff */
[-C--:B------:R-:W-:Y:S01]  /*3680*/  FMUL R25, R25, R56.reuse ;  /* 0x0000003819197220 */ /* 0x080fe20000400000 */
[----:B------:R-:W-:Y:S01]  /*3690*/  ISETP.GT.AND P2, PT, R0, RZ, P3 ;  /* 0x000000ff0000720c */ /* 0x000fe20001f44270 */
[-C--:B------:R-:W-:Y:S01]  /*36a0*/  FMUL R27, R27, R56.reuse ;  /* 0x000000381b1b7220 */ /* 0x080fe20000400000 */
[----:B------:R-:W-:Y:S01]  /*36b0*/  LEA.HI.X R5, R70, UR5, R7, 0x2, P1 ;  /* 0x0000000546057c11 */ /* 0x000fe200088f1407 */
[-C--:B------:R-:W-:Y:S01]  /*36c0*/  FMUL R11, R28, R56.reuse ;  /* 0x000000381c0b7220 */ /* 0x080fe20000400000 */
[----:B------:R-:W-:Y:S01]  /*36d0*/  ISETP.GT.AND P0, PT, R0, 0x8, P0 ;  /* 0x000000080000780c */ /* 0x000fe20000704270 */
[----:B------:R-:W-:Y:S01]  /*36e0*/  FMUL R29, R29, R56 ;  /* 0x000000381d1d7220 */ /* 0x000fe20000400000 */
[C---:B------:R-:W-:Y:S01]  /*36f0*/  SHF.L.U64.HI R75, R74.reuse, 0x5, R75 ;  /* 0x000000054a4b7819 */ /* 0x040fe2000001024b */
[----:B------:R1:W-:Y:S01]  /*3700*/  @P4 STG.E desc[UR36][R4.64], R9 ;  /* 0x0000000904004986 */ /* 0x0003e2000c101924 */
[----:B------:R-:W-:Y:S01]  /*3710*/  LEA R6, P1, R74, R4, 0x5 ;  /* 0x000000044a067211 */ /* 0x000fe200078228ff */
[-C--:B------:R-:W-:Y:S01]  /*3720*/  FMUL R31, R31, R56.reuse ;  /* 0x000000381f1f7220 */ /* 0x080fe20000400000 */
[----:B------:R-:W-:Y:S01]  /*3730*/  ISETP.GT.AND P5, PT, R3, 0x8, PT ;  /* 0x000000080300780c */ /* 0x000fe20003fa4270 */
[-C--:B------:R-:W-:Y:S01]  /*3740*/  FMUL R33, R33, R56.reuse ;  /* 0x0000003821217220 */ /* 0x080fe20000400000 */
[C---:B------:R-:W-:Y:S01]  /*3750*/  ISETP.GT.AND P3, PT, R0.reuse, 0x8, P3 ;  /* 0x000000080000780c */ /* 0x040fe20001f64270 */
[----:B------:R-:W-:Y:S01]  /*3760*/  @P2 STG.E desc[UR36][R4.64+0x4], R25 ;  /* 0x0000041904002986 */ /* 0x000fe2000c101924 */
[----:B------:R-:W-:Y:S01]  /*3770*/  ISETP.GT.AND P4, PT, R3, 0x9, PT ;  /* 0x000000090300780c */ /* 0x000fe20003f84270 */
[----:B------:R-:W-:Y:S01]  /*3780*/  IMAD.X R7, R75, 0x1, R5, P1 ;  /* 0x000000014b077824 */ /* 0x000fe200008e0605 */
[C---:B------:R-:W-:Y:S01]  /*3790*/  ISETP.GT.AND P2, PT, R0.reuse, RZ, P5 ;  /* 0x000000ff0000720c */ /* 0x040fe20002f44270 */
[-C--:B------:R-:W-:Y:S01]  /*37a0*/  FMUL R35, R35, R56.reuse ;  /* 0x0000003823237220 */ /* 0x080fe20000400000 */
[----:B------:R-:W-:Y:S01]  /*37b0*/  ISETP.GT.AND P1, PT, R0, RZ, P4 ;  /* 0x000000ff0000720c */ /* 0x000fe20002724270 */
[-C--:B-1----:R-:W-:Y:S01]  /*37c0*/  FMUL R9, R26, R56.reuse ;  /* 0x000000381a097220 */ /* 0x082fe20000400000 */
[C---:B------:R-:W-:Y:S01]  /*37d0*/  ISETP.GT.AND P4, PT, R0.reuse, 0x8, P4 ;  /* 0x000000080000780c */ /* 0x040fe20002784270 */
[-C--:B------:R-:W-:Y:S01]  /*37e0*/  FMUL R37, R37, R56.reuse ;  /* 0x0000003825257220 */ /* 0x080fe20000400000 */
[-C--:B------:R-:W-:Y:S01]  /*37f0*/  FMUL R39, R39, R56.reuse ;  /* 0x0000003827277220 */ /* 0x080fe20000400000 */
[-C--:B------:R-:W-:Y:S01]  /*3800*/  FMUL R41, R41, R56.reuse ;  /* 0x0000003829297220 */ /* 0x080fe20000400000 */
[----:B------:R1:W-:Y:S01]  /*3810*/  @P0 STG.E desc[UR36][R6.64], R9 ;  /* 0x0000000906000986 */ /* 0x0003e2000c101924 */
[C---:B------:R-:W-:Y:S01]  /*3820*/  ISETP.GT.AND P0, PT, R0.reuse, 0x8, P5 ;  /* 0x000000080000780c */ /* 0x040fe20002f04270 */
[-C--:B------:R-:W-:Y:S01]  /*3830*/  FMUL R43, R43, R56.reuse ;  /* 0x000000382b2b7220 */ /* 0x080fe20000400000 */
[C---:B------:R-:W-:Y:S01]  /*3840*/  ISETP.GT.AND P5, PT, R3.reuse, 0x10, PT ;  /* 0x000000100300780c */ /* 0x040fe20003fa4270 */
[----:B------:R-:W-:Y:S01]  /*3850*/  @P3 STG.E desc[UR36][R6.64+0x4], R27 ;  /* 0x0000041b06003986 */ /* 0x000fe2000c101924 */
[----:B------:R-:W-:Y:S01]  /*3860*/  ISETP.GT.AND P3, PT, R3, 0x11, PT ;  /* 0x000000110300780c */ /* 0x000fe20003f64270 */
[-C--:B------:R-:W-:Y:S01]  /*3870*/  FMUL R45, R45, R56.reuse ;  /* 0x000000382d2d7220 */ /* 0x080fe20000400000 */
[-C--:B------:R-:W-:Y:S01]  /*3880*/  FMUL R47, R47, R56.reuse ;  /* 0x000000382f2f7220 */ /* 0x080fe20000400000 */
[----:B------:R2:W-:Y:S01]  /*3890*/  @P2 STG.E desc[UR36][R4.64+0x20], R11 ;  /* 0x0000200b04002986 */ /* 0x0005e2000c101924 */
[----:B------:R-:W-:Y:S01]  /*38a0*/  ISETP.GT.AND P2, PT, R0, RZ, P5 ;  /* 0x000000ff0000720c */ /* 0x000fe20002f44270 */
[-C--:B------:R-:W-:Y:S01]  /*38b0*/  FMUL R49, R49, R56.reuse ;  /* 0x0000003831317220 */ /* 0x080fe20000400000 */
[-C--:B------:R-:W-:Y:S01]  /*38c0*/  FMUL R51, R51, R56.reuse ;  /* 0x0000003833337220 */ /* 0x080fe20000400000 */
[-C--:B-1----:R-:W-:Y:S01]  /*38d0*/  FMUL R9, R30, R56.reuse ;  /* 0x000000381e097220 */ /* 0x082fe20000400000 */
[----:B------:R-:W-:Y:S01]  /*38e0*/  @P1 STG.E desc[UR36][R4.64+0x24], R29 ;  /* 0x0000241d04001986 */ /* 0x000fe2000c101924 */
[C---:B------:R-:W-:Y:S01]  /*38f0*/  ISETP.GT.AND P1, PT, R0.reuse, RZ, P3 ;  /* 0x000000ff0000720c */ /* 0x040fe20001f24270 */
[-C--:B------:R-:W-:Y:S01]  /*3900*/  FMUL R53, R53, R56.reuse ;  /* 0x0000003835357220 */ /* 0x080fe20000400000 */
[C---:B------:R-:W-:Y:S01]  /*3910*/  ISETP.GT.AND P3, PT, R0.reuse, 0x8, P3 ;  /* 0x000000080000780c */ /* 0x040fe20001f64270 */
[----:B------:R1:W-:Y:S01]  /*3920*/  @P0 STG.E desc[UR36][R6.64+0x20], R9 ;  /* 0x0000200906000986 */ /* 0x0003e2000c101924 */
[----:B------:R-:W-:Y:S01]  /*3930*/  ISETP.GT.AND P0, PT, R0, 0x8, P5 ;  /* 0x000000080000780c */ /* 0x000fe20002f04270 */
[-C--:B0-----:R-:W-:Y:S01]  /*3940*/  FMUL R13, R54, R56.reuse ;  /* 0x00000038360d7220 */ /* 0x081fe20000400000 */
[-C--:B--2---:R-:W-:Y:S01]  /*3950*/  FMUL R11, R32, R56.reuse ;  /* 0x00000038200b7220 */ /* 0x084fe20000400000 */
[C---:B------:R-:W-:Y:S01]  /*3960*/  ISETP.GT.AND P5, PT, R3.reuse, 0x18, PT ;  /* 0x000000180300780c */ /* 0x040fe20003fa4270 */
[----:B------:R-:W-:Y:S01]  /*3970*/  @P4 STG.E desc[UR36][R6.64+0x24], R31 ;  /* 0x0000241f06004986 */ /* 0x000fe2000c101924 */
[----:B------:R-:W-:Y:S01]  /*3980*/  ISETP.GT.AND P4, PT, R3, 0x19, PT ;  /* 0x000000190300780c */ /* 0x000fe20003f84270 */
[----:B------:R-:W-:-:S02]  /*3990*/  FMUL R55, R55, R56 ;  /* 0x0000003837377220 */ /* 0x000fc40000400000 */
[----:B------:R0:W-:Y:S01]  /*39a0*/  @P2 STG.E desc[UR36][R4.64+0x40], R11 ;  /* 0x0000400b04002986 */ /* 0x0001e2000c101924 */
[----:B------:R-:W-:Y:S01]  /*39b0*/  ISETP.GT.AND P2, PT, R0, RZ, P5 ;  /* 0x000000ff0000720c */ /* 0x000fe20002f44270 */
[-C--:B-1----:R-:W-:Y:S02]  /*39c0*/  FMUL R9, R34, R56.reuse ;  /* 0x0000003822097220 */ /* 0x082fe40000400000 */
[----:B------:R-:W-:Y:S01]  /*39d0*/  @P1 STG.E desc[UR36][R4.64+0x44], R33 ;  /* 0x0000442104001986 */ /* 0x000fe2000c101924 */
[C---:B------:R-:W-:Y:S02]  /*39e0*/  ISETP.GT.AND P1, PT, R0.reuse, RZ, P4 ;  /* 0x000000ff0000720c */ /* 0x040fe40002724270 */
[C---:B------:R-:W-:Y:S01]  /*39f0*/  ISETP.GT.AND P4, PT, R0.reuse, 0x8, P4 ;  /* 0x000000080000780c */ /* 0x040fe20002784270 */
[----:B------:R1:W-:Y:S01]  /*3a00*/  @P0 STG.E desc[UR36][R6.64+0x40], R9 ;  /* 0x0000400906000986 */ /* 0x0003e2000c101924 */
[----:B------:R-:W-:Y:S02]  /*3a10*/  ISETP.GT.AND P0, PT, R0, 0x8, P5 ;  /* 0x000000080000780c */ /* 0x000fe40002f04270 */
[----:B------:R-:W-:Y:S01]  /*3a20*/  ISETP.GT.AND P5, PT, R3, 0x20, PT ;  /* 0x000000200300780c */ /* 0x000fe20003fa4270 */
[----:B0-----:R-:W-:Y:S01]  /*3a30*/  FMUL R11, R36, R56 ;  /* 0x00000038240b7220 */ /* 0x001fe20000400000 */
[----:B------:R-:W-:Y:S02]  /*3a40*/  @P3 STG.E desc[UR36][R6.64+0x44], R35 ;  /* 0x0000442306003986 */ /* 0x000fe4000c101924 */
[----:B------:R-:W-:-:S02]  /*3a50*/  ISETP.GT.AND P3, PT, R0, RZ, P5 ;  /* 0x000000ff0000720c */ /* 0x000fc40002f64270 */
[----:B------:R0:W-:Y:S01]  /*3a60*/  @P2 STG.E desc[UR36][R4.64+0x60], R11 ;  /* 0x0000600b04002986 */ /* 0x0001e2000c101924 */
[----:B------:R-:W-:Y:S01]  /*3a70*/  ISETP.GT.AND P2, PT, R3, 0x21, PT ;  /* 0x000000210300780c */ /* 0x000fe20003f44270 */
[-C--:B-1----:R-:W-:Y:S02]  /*3a80*/  FMUL R9, R38, R56.reuse ;  /* 0x0000003826097220 */ /* 0x082fe40000400000 */
[----:B------:R-:W-:Y:S01]  /*3a90*/  @P1 STG.E desc[UR36][R4.64+0x64], R37 ;  /* 0x0000642504001986 */ /* 0x000fe2000c101924 */
[C---:B------:R-:W-:Y:S02]  /*3aa0*/  ISETP.GT.AND P1, PT, R0.reuse, RZ, P2 ;  /* 0x000000ff0000720c */ /* 0x040fe40001724270 */
[C---:B------:R-:W-:Y:S01]  /*3ab0*/  ISETP.GT.AND P2, PT, R0.reuse, 0x8, P2 ;  /* 0x000000080000780c */ /* 0x040fe20001744270 */
[----:B------:R1:W-:Y:S01]  /*3ac0*/  @P0 STG.E desc[UR36][R6.64+0x60], R9 ;  /* 0x0000600906000986 */ /* 0x0003e2000c101924 */
[----:B------:R-:W-:Y:S01]  /*3ad0*/  ISETP.GT.AND P0, PT, R0, 0x8, P5 ;  /* 0x000000080000780c */ /* 0x000fe20002f04270 */
[----:B0-----:R-:W-:-:S02]  /*3ae0*/  FMUL R11, R40, R56 ;  /* 0x00000038280b7220 */ /* 0x001fc40000400000 */
[----:B------:R-:W-:Y:S04]  /*3af0*/  @P4 STG.E desc[UR36][R6.64+0x64], R39 ;  /* 0x0000642706004986 */ /* 0x000fe8000c101924 */
[----:B------:R0:W-:Y:S01]  /*3b00*/  @P3 STG.E desc[UR36][R4.64+0x80], R11 ;  /* 0x0000800b04003986 */ /* 0x0001e2000c101924 */
[C---:B------:R-:W-:Y:S01]  /*3b10*/  ISETP.GT.AND P3, PT, R3.reuse, 0x28, PT ;  /* 0x000000280300780c */ /* 0x040fe20003f64270 */
[----:B-1----:R-:W-:Y:S02]  /*3b20*/  FMUL R9, R42, R56 ;  /* 0x000000382a097220 */ /* 0x002fe40000400000 */
[----:B------:R-:W-:Y:S01]  /*3b30*/  @P1 STG.E desc[UR36][R4.64+0x84], R41 ;  /* 0x0000842904001986 */ /* 0x000fe2000c101924 */
[----:B------:R-:W-:Y:S02]  /*3b40*/  ISETP.GT.AND P5, PT, R0, RZ, P3 ;  /* 0x000000ff0000720c */ /* 0x000fe40001fa4270 */
[C---:B------:R-:W-:Y:S01]  /*3b50*/  ISETP.GT.AND P1, PT, R3.reuse, 0x29, PT ;  /* 0x000000290300780c */ /* 0x040fe20003f24270 */
[----:B------:R1:W-:Y:S01]  /*3b60*/  @P0 STG.E desc[UR36][R6.64+0x80], R9 ;  /* 0x0000800906000986 */ /* 0x0003e2000c101924 */
[----:B------:R-:W-:-:S02]  /*3b70*/  ISETP.GT.AND P0, PT, R3, 0x30, PT ;  /* 0x000000300300780c */ /* 0x000fc40003f04270 */
[----:B------:R-:W-:Y:S01]  /*3b80*/  ISETP.GT.AND P4, PT, R0, RZ, P1 ;  /* 0x000000ff0000720c */ /* 0x000fe20000f84270 */
[-C--:B0-----:R-:W-:Y:S01]  /*3b90*/  FMUL R11, R44, R56.reuse ;  /* 0x000000382c0b7220 */ /* 0x081fe20000400000 */
[C---:B------:R-:W-:Y:S01]  /*3ba0*/  ISETP.GT.AND P3, PT, R0.reuse, 0x8, P3 ;  /* 0x000000080000780c */ /* 0x040fe20001f64270 */
[----:B------:R-:W-:Y:S01]  /*3bb0*/  @P2 STG.E desc[UR36][R6.64+0x84], R43 ;  /* 0x0000842b06002986 */ /* 0x000fe2000c101924 */
[C---:B------:R-:W-:Y:S02]  /*3bc0*/  ISETP.GT.AND P1, PT, R0.reuse, 0x8, P1 ;  /* 0x000000080000780c */ /* 0x040fe40000f24270 */
[----:B------:R-:W-:Y:S01]  /*3bd0*/  ISETP.GT.AND P2, PT, R3, 0x31, PT ;  /* 0x000000310300780c */ /* 0x000fe20003f44270 */
[----:B------:R0:W-:Y:S01]  /*3be0*/  @P5 STG.E desc[UR36][R4.64+0xa0], R11 ;  /* 0x0000a00b04005986 */ /* 0x0001e2000c101924 */
[----:B------:R-:W-:Y:S01]  /*3bf0*/  ISETP.GT.AND P5, PT, R0, RZ, P0 ;  /* 0x000000ff0000720c */ /* 0x000fe200007a4270 */
[----:B-1----:R-:W-:Y:S01]  /*3c00*/  FMUL R9, R46, R56 ;  /* 0x000000382e097220 */ /* 0x002fe20000400000 */
[----:B------:R-:W-:-:S03]  /*3c10*/  ISETP.GT.AND P0, PT, R0, 0x8, P0 ;  /* 0x000000080000780c */ /* 0x000fc60000704270 */
[----:B------:R-:W-:Y:S01]  /*3c20*/  @P4 STG.E desc[UR36][R4.64+0xa4], R45 ;  /* 0x0000a42d04004986 */ /* 0x000fe2000c101924 */
[C---:B------:R-:W-:Y:S02]  /*3c30*/  ISETP.GT.AND P4, PT, R0.reuse, RZ, P2 ;  /* 0x000000ff0000720c */ /* 0x040fe40001784270 */
[----:B------:R-:W-:Y:S01]  /*3c40*/  ISETP.GT.AND P2, PT, R0, 0x8, P2 ;  /* 0x000000080000780c */ /* 0x000fe20001744270 */
[----:B------:R1:W-:Y:S01]  /*3c50*/  @P3 STG.E desc[UR36][R6.64+0xa0], R9 ;  /* 0x0000a00906003986 */ /* 0x0003e2000c101924 */
[C---:B------:R-:W-:Y:S01]  /*3c60*/  ISETP.GT.AND P3, PT, R3.reuse, 0x39, PT ;  /* 0x000000390300780c */ /* 0x040fe20003f64270 */
[----:B0-----:R-:W-:Y:S02]  /*3c70*/  FMUL R11, R48, R56 ;  /* 0x00000038300b7220 */ /* 0x001fe40000400000 */
[----:B------:R-:W-:Y:S01]  /*3c80*/  @P1 STG.E desc[UR36][R6.64+0xa4], R47 ;  /* 0x0000a42f06001986 */ /* 0x000fe2000c101924 */
[----:B------:R-:W-:Y:S01]  /*3c90*/  ISETP.GT.AND P1, PT, R3, 0x38, PT ;  /* 0x000000380300780c */ /* 0x000fe20003f24270 */
[----:B------:R-:W-:-:S02]  /*3ca0*/  @P5 IMAD.MOV.U32 R2, RZ, RZ, R4 ;  /* 0x000000ffff025224 */ /* 0x000fc400078e0004 */
[----:B------:R-:W-:Y:S02]  /*3cb0*/  @P5 IMAD.MOV.U32 R3, RZ, RZ, R5 ;  /* 0x000000ffff035224 */ /* 0x000fe400078e0005 */
[----:B-1----:R-:W-:-:S03]  /*3cc0*/  FMUL R9, R50, R56 ;  /* 0x0000003832097220 */ /* 0x002fc60000400000 */
[----:B------:R0:W-:Y:S01]  /*3cd0*/  @P5 STG.E desc[UR36][R2.64+0xc0], R11 ;  /* 0x0000c00b02005986 */ /* 0x0001e2000c101924 */
[C---:B------:R-:W-:Y:S02]  /*3ce0*/  ISETP.GT.AND P5, PT, R0.reuse, RZ, P3 ;  /* 0x000000ff0000720c */ /* 0x040fe40001fa4270 */
[----:B------:R-:W-:Y:S01]  /*3cf0*/  ISETP.GT.AND P3, PT, R0, 0x8, P3 ;  /* 0x000000080000780c */ /* 0x000fe20001f64270 */
[----:B0-----:R-:W-:Y:S02]  /*3d00*/  @P4 IMAD.MOV.U32 R2, RZ, RZ, R4 ;  /* 0x000000ffff024224 */ /* 0x001fe400078e0004 */
[----:B------:R-:W-:Y:S01]  /*3d10*/  FMUL R11, R52, R56 ;  /* 0x00000038340b7220 */ /* 0x000fe20000400000 */
[----:B------:R-:W-:-:S05]  /*3d20*/  @P4 IMAD.MOV.U32 R3, RZ, RZ, R5 ;  /* 0x000000ffff034224 */ /* 0x000fca00078e0005 */
[----:B------:R0:W-:Y:S01]  /*3d30*/  @P4 STG.E desc[UR36][R2.64+0xc4], R49 ;  /* 0x0000c43102004986 */ /* 0x0001e2000c101924 */
[C---:B------:R-:W-:Y:S02]  /*3d40*/  ISETP.GT.AND P4, PT, R0.reuse, RZ, P1 ;  /* 0x000000ff0000720c */ /* 0x040fe40000f84270 */
[----:B------:R-:W-:Y:S01]  /*3d50*/  ISETP.GT.AND P1, PT, R0, 0x8, P1 ;  /* 0x000000080000780c */ /* 0x000fe20000f24270 */
[----:B0-----:R-:W-:Y:S02]  /*3d60*/  @P0 IMAD.MOV.U32 R2, RZ, RZ, R6 ;  /* 0x000000ffff020224 */ /* 0x001fe400078e0006 */
[----:B------:R-:W-:-:S05]  /*3d70*/  @P0 IMAD.MOV.U32 R3, RZ, RZ, R7 ;  /* 0x000000ffff030224 */ /* 0x000fca00078e0007 */
[----:B------:R0:W-:Y:S02]  /*3d80*/  @P0 STG.E desc[UR36][R2.64+0xc0], R9 ;  /* 0x0000c00902000986 */ /* 0x0001e4000c101924 */
[----:B0-----:R-:W-:Y:S02]  /*3d90*/  @P2 IMAD.MOV.U32 R2, RZ, RZ, R6 ;  /* 0x000000ffff022224 */ /* 0x001fe400078e0006 */
[----:B------:R-:W-:-:S05]  /*3da0*/  @P2 IMAD.MOV.U32 R3, RZ, RZ, R7 ;  /* 0x000000ffff032224 */ /* 0x000fca00078e0007 */
[----:B------:R0:W-:Y:S02]  /*3db0*/  @P2 STG.E desc[UR36][R2.64+0xc4], R51 ;  /* 0x0000c43302002986 */ /* 0x0001e4000c101924 */
[----:B0-----:R-:W-:Y:S02]  /*3dc0*/  @P4 IMAD.MOV.U32 R2, RZ, RZ, R4 ;  /* 0x000000ffff024224 */ /* 0x001fe400078e0004 */
[----:B------:R-:W-:-:S05]  /*3dd0*/  @P4 IMAD.MOV.U32 R3, RZ, RZ, R5 ;  /* 0x000000ffff034224 */ /* 0x000fca00078e0005 */
[----:B------:R0:W-:Y:S04]  /*3de0*/  @P4 STG.E desc[UR36][R2.64+0xe0], R11 ;  /* 0x0000e00b02004986 */ /* 0x0001e8000c101924 */
[----:B------:R1:W-:Y:S01]  /*3df0*/  @P5 STG.E desc[UR36][R4.64+0xe4], R53 ;  /* 0x0000e43504005986 */ /* 0x0003e2000c101924 */
[----:B0-----:R-:W-:Y:S02]  /*3e00*/  @P1 IMAD.MOV.U32 R2, RZ, RZ, R6 ;  /* 0x000000ffff021224 */ /* 0x001fe400078e0006 */
[----:B------:R-:W-:-:S05]  /*3e10*/  @P1 IMAD.MOV.U32 R3, RZ, RZ, R7 ;  /* 0x000000ffff031224 */ /* 0x000fca00078e0007 */
[----:B------:R1:W-:Y:S04]  /*3e20*/  @P1 STG.E desc[UR36][R2.64+0xe0], R13 ;  /* 0x0000e00d02001986 */ /* 0x0003e8000c101924 */
[----:B------:R1:W-:Y:S02]  /*3e30*/  @P3 STG.E desc[UR36][R6.64+0xe4], R55 ;  /* 0x0000e43706003986 */ /* 0x0003e4000c101924 */
.L_x_95:
[----:B------:R-:W-:Y:S05]  /*3e40*/  BSYNC B0 ;  /* 0x0000000000007941 */ /* 0x000fea0003800000 */
.L_x_33:
[----:B-1----:R-:W2:Y:S01]  /*3e50*/  LDL.64 R2, [R1] ;  /* 0x0000000001027983 */ /* 0x002ea20000100a00 */
[----:B------:R-:W-:Y:S01]  /*3e60*/  ULDC.64 UR4, c[0x0][0x650] ;  /* 0x0001940000047ab9 */ /* 0x000fe20000000a00 */
[----:B------:R1:W-:Y:S01]  /*3e70*/  SYNCS.ARRIVE.TRANS64.A1T0 RZ, [R64+UR47], RZ ;  /* 0x000000ff40ff79a7 */ /* 0x0003e2000810002f */
[----:B------:R-:W-:Y:S01]  /*3e80*/  PRMT R0, RZ, 0x7610, R0 ;  /* 0x00007610ff007816 */ /* 0x000fe20000000000 */
[----:B------:R-:W-:Y:S02]  /*3e90*/  IMAD.MOV.U32 R19, RZ, RZ, -0x1 ;  /* 0xffffffffff137424 */ /* 0x000fe400078e00ff */
[----:B------:R-:W-:Y:S01]  /*3ea0*/  IMAD.MOV.U32 R22, RZ, RZ, -0x1 ;  /* 0xffffffffff167424 */ /* 0x000fe200078e00ff */
[----:B--2---:R-:W-:-:S04]  /*3eb0*/  LEA R18, P0, R2, R18, 0x1 ;  /* 0x0000001202127211 */ /* 0x004fc800078008ff */
[----:B------:R-:W-:Y:S01]  /*3ec0*/  LEA.HI.X R17, R2, R17, R23, 0x1, P0 ;  /* 0x0000001102117211 */ /* 0x000fe200000f0c17 */
[----:B------:R-:W-:Y:S01]  /*3ed0*/  IMAD.MOV.U32 R2, RZ, RZ, -0x1 ;  /* 0xffffffffff027424 */ /* 0x000fe200078e00ff */
[----:B------:R-:W-:-:S04]  /*3ee0*/  ISETP.GE.U32.AND P0, PT, R18, UR4, PT ;  /* 0x0000000412007c0c */ /* 0x000fc8000bf06070 */
[----:B------:R-:W-:-:S13]  /*3ef0*/  ISETP.GE.U32.AND.EX P0, PT, R17, UR5, PT, P0 ;  /* 0x0000000511007c0c */ /* 0x000fda000bf06100 */
[----:B-1----:R-:W-:Y:S05]  /*3f00*/  @P0 BRA `(.L_x_96) ;  /* 0x0000000400700947 */ /* 0x002fea0003800000 */
[----:B0--3--:R-:W0:Y:S01]  /*3f10*/  S2R R10, SR_CTAID.X ;  /* 0x00000000000a7919 */ /* 0x009e220000002500 */
[----:B----4-:R-:W1:Y:S01]  /*3f20*/  LDC.64 R8, c[0x0][0x628] ;  /* 0x00018a00ff087b82 */ /* 0x010e620000000a00 */
[----:B------:R-:W-:Y:S01]  /*3f30*/  ULDC UR4, c[0x0][0x150] ;  /* 0x0000540000047ab9 */ /* 0x000fe20000000800 */
[----:B------:R-:W-:Y:S01]  /*3f40*/  IMAD.MOV.U32 R6, RZ, RZ, R18 ;  /* 0x000000ffff067224 */ /* 0x000fe200078e0012 */
[----:B------:R-:W2:Y:S01]  /*3f50*/  S2R R20, SR_CTAID.Y ;  /* 0x0000000000147919 */ /* 0x000ea20000002600 */
[----:B------:R-:W-:-:S04]  /*3f60*/  IMAD.MOV.U32 R7, RZ, RZ, R17 ;  /* 0x000000ffff077224 */ /* 0x000fc800078e0011 */
[----:B------:R-:W3:Y:S08]  /*3f70*/  LDC R15, c[0x0][0x144] ;  /* 0x00005100ff0f7b82 */ /* 0x000ef00000000800 */
[----:B------:R-:W4:Y:S08]  /*3f80*/  LDC R0, c[0x0][0x630] ;  /* 0x00018c00ff007b82 */ /* 0x000f300000000800 */
[----:B------:R-:W2:Y:S01]  /*3f90*/  LDC.64 R12, c[0x0][0x620] ;  /* 0x00018800ff0c7b82 */ /* 0x000ea20000000a00 */
[----:B-1----:R-:W-:-:S04]  /*3fa0*/  ISETP.NE.U32.AND P0, PT, R8, RZ, PT ;  /* 0x000000ff0800720c */ /* 0x002fc80003f05070 */
[----:B------:R-:W-:Y:S02]  /*3fb0*/  ISETP.NE.AND.EX P0, PT, R9, RZ, PT, P0 ;  /* 0x000000ff0900720c */ /* 0x000fe40003f05300 */
[----:B0-----:R-:W-:-:S05]  /*3fc0*/  I2FP.F32.U32 R2, R10 ;  /* 0x0000000a00027245 */ /* 0x001fca0000201000 */
[----:B------:R-:W-:-:S04]  /*3fd0*/  FMUL R2, R2, UR4 ;  /* 0x0000000402027c20 */ /* 0x000fc80008400000 */
[----:B------:R0:W1:Y:S02]  /*3fe0*/  F2I.U32.TRUNC.NTZ R14, R2 ;  /* 0x00000002000e7305 */ /* 0x000064000020f000 */
[----:B---34-:R-:W-:Y:S05]  /*3ff0*/  @!P0 BRA `(.L_x_97) ;  /* 0x0000000000288947 */ /* 0x018fea0003800000 */
[----:B------:R-:W3:Y:S02]  /*4000*/  LDC R3, c[0x0][0x634] ;  /* 0x00018d00ff037b82 */ /* 0x000ee40000000800 */
[----:B---3--:R-:W-:-:S05]  /*4010*/  IADD3 R7, P0, R18, R3, RZ ;  /* 0x0000000312077210 */ /* 0x008fca0007f1e0ff */
[----:B------:R-:W-:-:S04]  /*4020*/  IMAD.X R11, RZ, RZ, R17, P0 ;  /* 0x000000ffff0b7224 */ /* 0x000fc800000e0611 */
[----:B0-----:R-:W-:-:S04]  /*4030*/  IMAD.WIDE.U32 R2, R11, R8, RZ ;  /* 0x000000080b027225 */ /* 0x001fc800078e00ff */
[----:B------:R-:W-:-:S04]  /*4040*/  IMAD.WIDE.U32 R4, P0, R7, R9, R2 ;  /* 0x0000000907047225 */ /* 0x000fc80007800002 */
[----:B------:R-:W-:-:S04]  /*4050*/  IMAD.WIDE.U32 R2, R7, R8, RZ ;  /* 0x0000000807027225 */ /* 0x000fc800078e00ff */
[----:B------:R-:W-:Y:S01]  /*4060*/  IMAD.X R7, RZ, RZ, RZ, P0 ;  /* 0x000000ffff077224 */ /* 0x000fe200000e06ff */
[----:B------:R-:W-:Y:S01]  /*4070*/  IADD3 RZ, P0, R3, R4, RZ ;  /* 0x0000000403ff7210 */ /* 0x000fe20007f1e0ff */
[----:B------:R-:W-:-:S04]  /*4080*/  IMAD.MOV.U32 R6, RZ, RZ, R5 ;  /* 0x000000ffff067224 */ /* 0x000fc800078e0005 */
[----:B------:R-:W-:-:S08]  /*4090*/  IMAD.WIDE.U32.X R6, R11, R9, R6, P0 ;  /* 0x000000090b067225 */ /* 0x000fd000000e0406 */
.L_x_97:
[----:B------:R-:W3:Y:S01]  /*40a0*/  LDC.64 R26, c[0x0][0x640] ;  /* 0x00019000ff1a7b82 */ /* 0x000ee20000000a00 */
[-C--:B------:R-:W-:Y:S01]  /*40b0*/  SHF.R.U64 R11, R6, R0.reuse, R7 ;  /* 0x00000000060b7219 */ /* 0x080fe20000001207 */
[----:B------:R-:W-:Y:S01]  /*40c0*/  IMAD.MOV.U32 R19, RZ, RZ, R17 ;  /* 0x000000ffff137224 */ /* 0x000fe200078e0011 */
[----:B------:R-:W-:Y:S01]  /*40d0*/  SHF.R.U32.HI R0, RZ, R0, R7 ;  /* 0x00000000ff007219 */ /* 0x000fe20000011607 */
[----:B-1----:R-:W-:Y:S01]  /*40e0*/  IMAD.MOV R14, RZ, RZ, -R14 ;  /* 0x000000ffff0e7224 */ /* 0x002fe200078e0a0e */
[----:B------:R-:W-:Y:S01]  /*40f0*/  IADD3 R5, P0, RZ, -R11, RZ ;  /* 0x8000000bff057210 */ /* 0x000fe20007f1e0ff */
[----:B------:R-:W-:Y:S01]  /*4100*/  ULDC UR4, c[0x0][0x154] ;  /* 0x0000550000047ab9 */ /* 0x000fe20000000800 */
[----:B------:R-:W-:Y:S01]  /*4110*/  IMAD.MOV.U32 R7, RZ, RZ, 0x1 ;  /* 0x00000001ff077424 */ /* 0x000fe200078e00ff */
[----:B------:R-:W1:Y:S01]  /*4120*/  LDC R4, c[0x0][0x618] ;  /* 0x00018600ff047b82 */ /* 0x000e620000000800 */
[----:B------:R-:W-:Y:S02]  /*4130*/  IMAD R22, R15, R14, R10 ;  /* 0x0000000e0f167224 */ /* 0x000fe400078e020a */
[----:B------:R-:W-:-:S04]  /*4140*/  IMAD.X R3, RZ, RZ, ~R0, P0 ;  /* 0x000000ffff037224 */ /* 0x000fc800000e0e00 */
[-C--:B--2---:R-:W-:Y:S01]  /*4150*/  IMAD R0, R3, R12.reuse, RZ ;  /* 0x0000000c03007224 */ /* 0x084fe200078e02ff */
[----:B------:R-:W2:Y:S01]  /*4160*/  LDC R6, c[0x0][0x608] ;  /* 0x00018200ff067b82 */ /* 0x000ea20000000800 */
[----:B0-----:R-:W-:-:S04]  /*4170*/  IMAD.WIDE.U32 R2, R5, R12, R18 ;  /* 0x0000000c05027225 */ /* 0x001fc800078e0012 */
[----:B------:R-:W-:Y:S01]  /*4180*/  IMAD R5, R5, R13, R0 ;  /* 0x0000000d05057224 */ /* 0x000fe200078e0200 */
[----:B------:R-:W-:Y:S02]  /*4190*/  I2FP.F32.U32 R0, R20 ;  /* 0x0000001400007245 */ /* 0x000fe40000201000 */
[----:B------:R-:W0:Y:S01]  /*41a0*/  LDC R24, c[0x0][0x658] ;  /* 0x00019600ff187b82 */ /* 0x000e220000000800 */
[----:B------:R-:W-:Y:S01]  /*41b0*/  IMAD.IADD R3, R3, 0x1, R5 ;  /* 0x0000000103037824 */ /* 0x000fe200078e0205 */
[----:B---3--:R-:W-:Y:S01]  /*41c0*/  ISETP.NE.U32.AND P0, PT, R26, RZ, PT ;  /* 0x000000ff1a00720c */ /* 0x008fe20003f05070 */
[----:B------:R-:W-:Y:S01]  /*41d0*/  FMUL R0, R0, UR4 ;  /* 0x0000000400007c20 */ /* 0x000fe20008400000 */
[----:B------:R-:W-:Y:S02]  /*41e0*/  IMAD.MOV.U32 R5, RZ, RZ, -0x1 ;  /* 0xffffffffff057424 */ /* 0x000fe400078e00ff */
[----:B------:R-:W-:Y:S01]  /*41f0*/  ISETP.NE.AND.EX P0, PT, R27, RZ, PT, P0 ;  /* 0x000000ff1b00720c */ /* 0x000fe20003f05300 */
[----:B------:R3:W4:Y:S01]  /*4200*/  F2I.U32.TRUNC.NTZ R12, R0 ;  /* 0x00000000000c7305 */ /* 0x000722000020f000 */
[----:B------:R-:W3:Y:S01]  /*4210*/  LDC R15, c[0x0][0x148] ;  /* 0x00005200ff0f7b82 */ /* 0x000ee20000000800 */
[----:B-1----:R-:W-:-:S02]  /*4220*/  SHF.R.U64 R10, R2, R4, R3 ;  /* 0x00000004020a7219 */ /* 0x002fc40000001203 */
[----:B------:R-:W-:-:S05]  /*4230*/  SHF.R.U32.HI R3, RZ, R4, R3 ;  /* 0x00000004ff037219 */ /* 0x000fca0000011603 */
[----:B------:R-:W1:Y:S01]  /*4240*/  LDC R14, c[0x0][0x600] ;  /* 0x00018000ff0e7b82 */ /* 0x000e620000000800 */
[-CC-:B--2---:R-:W-:Y:S02]  /*4250*/  SHF.R.U64 R8, R10, R6.reuse, R3.reuse ;  /* 0x000000060a087219 */ /* 0x184fe40000001203 */
[----:B------:R-:W-:-:S05]  /*4260*/  SHF.R.U32.HI R3, RZ, R6, R3 ;  /* 0x00000006ff037219 */ /* 0x000fca0000011603 */
[----:B------:R-:W2:Y:S01]  /*4270*/  LDC R21, c[0x0][0x648] ;  /* 0x00019200ff157b82 */ /* 0x000ea20000000800 */
[-CC-:B0-----:R-:W-:Y:S02]  /*4280*/  SHF.R.U64 R13, R8, R24.reuse, R3.reuse ;  /* 0x00000018080d7219 */ /* 0x181fe40000001203 */
[-C--:B------:R-:W-:Y:S02]  /*4290*/  SHF.L.U32 R5, R5, R24.reuse, RZ ;  /* 0x0000001805057219 */ /* 0x080fe400000006ff */
[-C--:B------:R-:W-:Y:S01]  /*42a0*/  SHF.R.U32.HI R3, RZ, R24.reuse, R3 ;  /* 0x00000018ff037219 */ /* 0x080fe20000011603 */
[----:B------:R-:W-:Y:S01]  /*42b0*/  IMAD.MOV.U32 R2, RZ, RZ, R13 ;  /* 0x000000ffff027224 */ /* 0x000fe200078e000d */
[----:B------:R-:W-:Y:S01]  /*42c0*/  SHF.L.U32 R24, R7, R24, RZ ;  /* 0x0000001807187219 */ /* 0x000fe200000006ff */
[----:B------:R-:W0:Y:S01]  /*42d0*/  LDC R25, c[0x0][0x638] ;  /* 0x00018e00ff197b82 */ /* 0x000e220000000800 */
[----:B------:R-:W-:-:S07]  /*42e0*/  LOP3.LUT R19, RZ, R5, RZ, 0x33, !PT ;  /* 0x00000005ff137212 */ /* 0x000fce00078e33ff */
[----:B------:R-:W0:Y:S01]  /*42f0*/  LDC R28, c[0x0][0x610] ;  /* 0x00018400ff1c7b82 */ /* 0x000e220000000800 */
[----:B----4-:R-:W-:Y:S05]  /*4300*/  @!P0 BRA `(.L_x_98) ;  /* 0x0000000000288947 */ /* 0x010fea0003800000 */
[----:B---3--:R-:W3:Y:S02]  /*4310*/  LDC R0, c[0x0][0x64c] ;  /* 0x00019300ff007b82 */ /* 0x008ee40000000800 */
[----:B---3--:R-:W-:-:S05]  /*4320*/  IADD3 R7, P0, R13, R0, RZ ;  /* 0x000000000d077210 */ /* 0x008fca0007f1e0ff */
        /* <DEDUP_REMOVED lines=8> */
.L_x_98:
[----:B------:R-:W4:Y:S01]  /*43b0*/  LDC R4, c[0x0][0x65c] ;  /* 0x00019700ff047b82 */ /* 0x000f220000000800 */
[----:B--23--:R-:W-:Y:S01]  /*43c0*/  SHF.R.U64 R0, R2, R21, R3 ;  /* 0x0000001502007219 */ /* 0x00cfe20000001203 */
[----:B-1----:R-:W-:Y:S01]  /*43d0*/  VIADD R3, R14, 0xffffffff ;  /* 0xffffffff0e037836 */ /* 0x002fe20000000000 */
[----:B------:R-:W-:Y:S01]  /*43e0*/  LOP3.LUT R19, R8, R19, RZ, 0xc0, !PT ;  /* 0x0000001308137212 */ /* 0x000fe200078ec0ff */
[----:B------:R-:W-:Y:S02]  /*43f0*/  IMAD.MOV R12, RZ, RZ, -R12 ;  /* 0x000000ffff0c7224 */ /* 0x000fe400078e0a0c */
[----:B------:R-:W-:Y:S01]  /*4400*/  IMAD.MOV R2, RZ, RZ, -R0 ;  /* 0x000000ffff027224 */ /* 0x000fe200078e0a00 */
[----:B------:R-:W-:Y:S01]  /*4410*/  LOP3.LUT R3, R10, R3, RZ, 0xc0, !PT ;  /* 0x000000030a037212 */ /* 0x000fe200078ec0ff */
[----:B------:R-:W-:Y:S02]  /*4420*/  IMAD R19, R24, R0, R19 ;  /* 0x0000000018137224 */ /* 0x000fe400078e0213 */
[----:B0-----:R-:W-:-:S04]  /*4430*/  IMAD R0, R2, R25, R13 ;  /* 0x0000001902007224 */ /* 0x001fc800078e020d */
[----:B------:R-:W-:Y:S01]  /*4440*/  IMAD R2, R0, R14, R3 ;  /* 0x0000000e00027224 */ /* 0x000fe200078e0203 */
[----:B----4-:R-:W-:Y:S01]  /*4450*/  ISETP.NE.AND P0, PT, R4, 0x1, PT ;  /* 0x000000010400780c */ /* 0x010fe20003f05270 */
[----:B------:R-:W-:-:S05]  /*4460*/  IMAD.MOV.U32 R4, RZ, RZ, 0x1 ;  /* 0x00000001ff047424 */ /* 0x000fca00078e00ff */
[----:B------:R-:W-:-:S07]  /*4470*/  PRMT R0, R4, 0x7610, R0 ;  /* 0x0000761004007816 */ /* 0x000fce0000000000 */
[----:B------:R-:W-:-:S04]  /*4480*/  @P0 IMAD R22, R15, R12, R20 ;  /* 0x0000000c0f160224 */ /* 0x000fc800078e0214 */
[----:B------:R-:W-:-:S05]  /*4490*/  IMAD R19, R19, R28, R22 ;  /* 0x0000001c13137224 */ /* 0x000fca00078e0216 */
[----:B------:R-:W-:Y:S02]  /*44a0*/  SEL R22, R2, R19, !P0 ;  /* 0x0000001302167207 */ /* 0x000fe40004000000 */
[----:B------:R-:W-:Y:S01]  /*44b0*/  SEL R19, R19, R2, !P0 ;  /* 0x0000000213137207 */ /* 0x000fe20004000000 */
[----:B------:R-:W-:-:S07]  /*44c0*/  IMAD.MOV.U32 R2, RZ, RZ, R11 ;  /* 0x000000ffff027224 */ /* 0x000fce00078e000b */
.L_x_96:
[----:B------:R-:W-:Y:S02]  /*44d0*/  LOP3.LUT P0, RZ, R0, 0xff, RZ, 0xc0, !PT ;  /* 0x000000ff00ff7812 */ /* 0x000fe4000780c0ff */
[----:B------:R-:W-:-:S11]  /*44e0*/  LOP3.LUT R73, R73, 0x1, RZ, 0x3c, !PT ;  /* 0x0000000149497812 */ /* 0x000fd600078e3cff */
[----:B------:R-:W-:Y:S05]  /*44f0*/  @P0 BRA `(.L_x_99) ;  /* 0xffffffd0004c0947 */ /* 0x000fea000383ffff */
[----:B------:R-:W-:Y:S05]  /*4500*/  EXIT ;  /* 0x000000000000794d */ /* 0x000fea0003800000 */
.L_x_14:
[----:B------:R-:W-:-:S08]  /*4510*/  ISETP.NE.AND P0, PT, R0, RZ, PT ;  /* 0x000000ff0000720c */ /* 0x000fd00003f05270 */
[----:B0-----:R-:W0:-:S00]  /*4520*/  USETMAXREG.DEALLOC.CTAPOOL 0x28 ;  /* 0x00000028000079c8 */ /* 0x001e0000080e0500 */
[----:B------:R-:W-:Y:S05]  /*4530*/  @P0 EXIT ;  /* 0x000000000000094d */ /* 0x000fea0003800000 */
[----:B0-----:R-:W-:Y:S01]  /*4540*/  LOP3.LUT P0, RZ, R8, 0xff, RZ, 0xc0, !PT ;  /* 0x000000ff08ff7812 */ /* 0x001fe2000780c0ff */
[----:B------:R-:W-:Y:S02]  /*4550*/  IMAD.MOV.U32 R0, RZ, RZ, 0x1 ;  /* 0x00000001ff007424 */ /* 0x000fe400078e00ff */
[----:B------:R-:W-:-:S10]  /*4560*/  IMAD.MOV.U32 R7, RZ, RZ, RZ ;  /* 0x000000ffff077224 */ /* 0x000fd400078e00ff */
[----:B------:R-:W-:Y:S05]  /*4570*/  @!P0 BRA `(.L_x_100) ;  /* 0x0000000c00188947 */ /* 0x000fea0003800000 */
[----:B------:R-:W-:Y:S01]  /*4580*/  LOP3.LUT P0, RZ, R4, 0x1f, RZ, 0xc0, !PT ;  /* 0x0000001f04ff7812 */ /* 0x000fe2000780c0ff */
[----:B------:R-:W-:Y:S01]  /*4590*/  ULDC UR5, c[0x0][0x658] ;  /* 0x0001960000057ab9 */ /* 0x000fe20000000800 */
[----:B------:R-:W-:Y:S01]  /*45a0*/  UMOV UR6, 0xffffffff ;  /* 0xffffffff00067882 */ /* 0x000fe20000000000 */
[----:B------:R-:W-:Y:S01]  /*45b0*/  BSSY B0, `(.L_x_100) ;  /* 0x00000c2000007945 */ /* 0x000fe20003800000 */
[----:B------:R-:W-:Y:S01]  /*45c0*/  USHF.L.U32 UR6, UR6, UR5, URZ ;  /* 0x0000000506067299 */ /* 0x000fe2000800063f */
[C---:B------:R-:W-:Y:S01]  /*45d0*/  ISETP.NE.AND P2, PT, R3.reuse, RZ, PT ;  /* 0x000000ff0300720c */ /* 0x040fe20003f45270 */
[----:B------:R-:W-:Y:S01]  /*45e0*/  IMAD.MOV.U32 R8, RZ, RZ, 0x1 ;  /* 0x00000001ff087424 */ /* 0x000fe200078e00ff */
[----:B------:R-:W-:Y:S01]  /*45f0*/  ISETP.NE.OR P0, PT, R3, RZ, !P0 ;  /* 0x000000ff0300720c */ /* 0x000fe20004705670 */
[----:B------:R-:W-:Y:S01]  /*4600*/  IMAD.MOV.U32 R0, RZ, RZ, 0x1 ;  /* 0x00000001ff007424 */ /* 0x000fe200078e00ff */
[----:B------:R-:W-:Y:S01]  /*4610*/  LOP3.LUT R6, R16, 0x2, RZ, 0xfc, !PT ;  /* 0x0000000210067812 */ /* 0x000fe200078efcff */
[----:B------:R-:W-:Y:S01]  /*4620*/  IMAD.MOV.U32 R7, RZ, RZ, RZ ;  /* 0x000000ffff077224 */ /* 0x000fe200078e00ff */
[----:B------:R-:W-:Y:S01]  /*4630*/  ULDC UR4, c[0x0][0x600] ;  /* 0x0001800000047ab9 */ /* 0x000fe20000000800 */
[----:B------:R-:W-:Y:S01]  /*4640*/  UMOV UR7, 0x1 ;  /* 0x0000000100077882 */ /* 0x000fe20000000000 */
[----:B------:R-:W-:-:S02]  /*4650*/  UIADD3 UR19, UR40, 0x1, URZ ;  /* 0x0000000128137890 */ /* 0x000fc4000fffe03f */
[----:B------:R-:W-:Y:S02]  /*4660*/  UIADD3 UR15, UR4, -0x1, URZ ;  /* 0xffffffff040f7890 */ /* 0x000fe4000fffe03f */
[----:B------:R-:W-:Y:S02]  /*4670*/  USHF.L.U32 UR17, UR7, UR5, URZ ;  /* 0x0000000507117299 */ /* 0x000fe4000800063f */
[----:B------:R-:W-:Y:S01]  /*4680*/  ULOP3.LUT UR16, URZ, UR6, URZ, 0x33, !UPT ;  /* 0x000000063f107292 */ /* 0x000fe2000f8e333f */
[----:B------:R-:W-:-:S11]  /*4690*/  ULDC.64 UR20, c[0x0][0x198] ;  /* 0x0000660000147ab9 */ /* 0x000fd60000000a00 */
.L_x_112:
[----:B------:R-:W-:-:S03]  /*46a0*/  UMOV UR4, 0xffffffff ;  /* 0xffffffff00047882 */ /* 0x000fc60000000000 */
[----:B------:R-:W-:Y:S05]  /*46b0*/  BRA.DIV UR4, `(.L_x_101) ;  /* 0x0000001604447947 */ /* 0x000fea000b800000 */
[----:B------:R-:W-:-:S13]  /*46c0*/  ELECT P6, URZ, PT ;  /* 0x00000000003f782f */ /* 0x000fda00038c0000 */
.L_x_135:
[----:B------:R-:W0:Y:S01]  /*46d0*/  LDC R3, c[0x0][0x28c] ;  /* 0x0000a300ff037b82 */ /* 0x000e220000000800 */
[----:B------:R-:W-:Y:S01]  /*46e0*/  BSSY B1, `(.L_x_102) ;  /* 0x0000035000017945 */ /* 0x000fe20003800000 */
[----:B0-----:R-:W-:-:S13]  /*46f0*/  ISETP.LT.OR P6, PT, R3, 0x1, !P6 ;  /* 0x000000010300780c */ /* 0x001fda00077c1670 */
[----:B------:R-:W-:Y:S05]  /*4700*/  @P6 BRA `(.L_x_103) ;  /* 0x0000000000c86947 */ /* 0x000fea0003800000 */
[----:B------:R-:W-:Y:S02]  /*4710*/  IMAD.SHL.U32 R22, R22, 0x40, RZ ;  /* 0x0000004016167824 */ /* 0x000fe400078e00ff */
[----:B------:R-:W-:Y:S02]  /*4720*/  IMAD.SHL.U32 R19, R19, 0x40, RZ ;  /* 0x0000004013137824 */ /* 0x000fe400078e00ff */
[----:B------:R-:W-:Y:S02]  /*4730*/  IMAD.MOV.U32 R12, RZ, RZ, RZ ;  /* 0x000000ffff0c7224 */ /* 0x000fe400078e00ff */
[----:B------:R-:W-:Y:S02]  /*4740*/  IMAD.U32 R13, RZ, RZ, UR19 ;  /* 0x00000013ff0d7e24 */ /* 0x000fe4000f8e00ff */
[----:B------:R-:W-:Y:S02]  /*4750*/  IMAD.MOV.U32 R3, RZ, RZ, R0 ;  /* 0x000000ffff037224 */ /* 0x000fe400078e0000 */
[----:B------:R-:W-:-:S07]  /*4760*/  IMAD.MOV.U32 R4, RZ, RZ, R7 ;  /* 0x000000ffff047224 */ /* 0x000fce00078e0007 */
.L_x_107:
[----:B------:R-:W0:Y:S01]  /*4770*/  S2R R10, SR_CgaCtaId ;  /* 0x00000000000a7919 */ /* 0x000e220000008800 */
[----:B------:R-:W-:Y:S01]  /*4780*/  MOV R5, 0x400 ;  /* 0x0000040000057802 */ /* 0x000fe20000000f00 */
[----:B------:R-:W1:Y:S03]  /*4790*/  @!P2 LDC R9, c[0x0][0x500] ;  /* 0x00014000ff09ab82 */ /* 0x000e660000000800 */
[----:B0-----:R-:W-:Y:S02]  /*47a0*/  LEA R11, R10, R5, 0x18 ;  /* 0x000000050a0b7211 */ /* 0x001fe400078ec0ff */
[----:B------:R-:W-:-:S03]  /*47b0*/  SHF.L.U32 R5, R3, 0x1f, RZ ;  /* 0x0000001f03057819 */ /* 0x000fc600000006ff */
[----:B------:R-:W-:-:S04]  /*47c0*/  IMAD R10, R4, 0x8, R11 ;  /* 0x00000008040a7824 */ /* 0x000fc800078e020b */
[----:B------:R-:W0:Y:S02]  /*47d0*/  SYNCS.PHASECHK.TRANS64.TRYWAIT P1, [R10+URZ+0x70], R5 ;  /* 0x000070050a0075a7 */ /* 0x000e24000802017f */
[----:B01----:R-:W-:Y:S05]  /*47e0*/  @!P1 BRA `(.L_x_104) ;  /* 0x0000001400189947 */ /* 0x003fea0003800000 */
.L_x_136:
[----:B0-----:R-:W-:Y:S01]  /*47f0*/  PRMT R5, R6, 0x9910, RZ ;  /* 0x0000991006057816 */ /* 0x001fe200000000ff */
[----:B------:R0:W-:Y:S03]  /*4800*/  @!P2 SYNCS.ARRIVE.TRANS64 RZ, [R10+URZ], R9 ;  /* 0x000000090affa9a7 */ /* 0x0001e6000800003f */
[----:B------:R-:W-:-:S13]  /*4810*/  ISETP.NE.AND P1, PT, R5, 0x2, PT ;  /* 0x000000020500780c */ /* 0x000fda0003f25270 */
[----:B0-----:R-:W-:Y:S05]  /*4820*/  @P1 BRA `(.L_x_105) ;  /* 0x0000000000041947 */ /* 0x001fea0003800000 */
[----:B------:R-:W-:Y:S01]  /*4830*/  BPT.TRAP 0x1 ;  /* 0x000000040000795c */ /* 0x000fe20000300000 */
.L_x_105:
[----:B------:R-:W-:Y:S05]  /*4840*/  @P0 BRA `(.L_x_106) ;  /* 0x0000000000040947 */ /* 0x000fea0003800000 */
[----:B------:R-:W-:Y:S01]  /*4850*/  BPT.TRAP 0x1 ;  /* 0x000000040000795c */ /* 0x000fe20000300000 */
.L_x_106:
[----:B------:R-:W-:Y:S01]  /*4860*/  IMAD R11, R4, 0x2000, R11 ;  /* 0x00002000040b7824 */ /* 0x000fe200078e020b */
[----:B------:R-:W-:Y:S01]  /*4870*/  R2UR UR9, R10 ;  /* 0x000000000a0972ca */ /* 0x000fe200000e0000 */
[----:B------:R-:W-:Y:S01]  /*4880*/  VIADD R13, R13, 0xffffffff ;  /* 0xffffffff0d0d7836 */ /* 0x000fe20000000000 */
[----:B------:R-:W-:Y:S01]  /*4890*/  UIADD3 UR4, UP0, UR20, 0xf0, URZ ;  /* 0x000000f014047890 */ /* 0x000fe2000ff1e03f */
[----:B------:R-:W-:Y:S01]  /*48a0*/  R2UR UR11, R19 ;  /* 0x00000000130b72ca */ /* 0x000fe200000e0000 */
[----:B------:R-:W-:Y:S01]  /*48b0*/  UIADD3 UR22, UP1, UR20, 0x1f0, URZ ;  /* 0x000001f014167890 */ /* 0x000fe2000ff3e03f */
[----:B------:R-:W-:Y:S01]  /*48c0*/  R2UR UR8, R11 ;  /* 0x000000000b0872ca */ /* 0x000fe200000e0000 */
[----:B------:R-:W-:Y:S01]  /*48d0*/  UIADD3.X UR5, URZ, UR21, URZ, UP0, !UPT ;  /* 0x000000153f057290 */ /* 0x000fe200087fe43f */
[----:B------:R-:W-:Y:S01]  /*48e0*/  R2UR UR10, R12 ;  /* 0x000000000c0a72ca */ /* 0x000fe200000e0000 */
[----:B------:R-:W-:Y:S01]  /*48f0*/  VIADD R4, R4, 0x1 ;  /* 0x0000000104047836 */ /* 0x000fe20000000000 */
[----:B------:R-:W-:Y:S01]  /*4900*/  R2UR UR12, R2 ;  /* 0x00000000020c72ca */ /* 0x000fe200000e0000 */
[----:B------:R-:W-:Y:S01]  /*4910*/  UIADD3.X UR23, URZ, UR21, URZ, UP1, !UPT ;  /* 0x000000153f177290 */ /* 0x000fe20008ffe43f */
[----:B------:R-:W-:Y:S01]  /*4920*/  R2UR UR18, R22 ;  /* 0x00000000161272ca */ /* 0x000fe200000e0000 */
[----:B------:R-:W-:Y:S01]  /*4930*/  UMOV UR6, 0x0 ;  /* 0x0000000000067882 */ /* 0x000fe20000000000 */
[----:B------:R-:W-:Y:S01]  /*4940*/  ISETP.GT.AND P3, PT, R13, 0x1, PT ;  /* 0x000000010d00780c */ /* 0x000fe20003f64270 */
[----:B------:R-:W-:Y:S01]  /*4950*/  UMOV UR7, 0x10000000 ;  /* 0x1000000000077882 */ /* 0x000fe20000000000 */
[----:B------:R-:W-:Y:S01]  /*4960*/  ISETP.NE.AND P1, PT, R4, 0xe, PT ;  /* 0x0000000e0400780c */ /* 0x000fe20003f25270 */
[----:B------:R-:W-:-:S02]  /*4970*/  VIADD R12, R12, 0x20 ;  /* 0x000000200c0c7836 */ /* 0x000fc40000000000 */
[----:B------:R-:W-:Y:S01]  /*4980*/  UIADD3 UR13, UR8, 0x200, URZ ;  /* 0x00000200080d7890 */ /* 0x000fe2000fffe03f */
[----:B------:R-:W-:Y:S01]  /*4990*/  SEL R10, RZ, 0x1, P1 ;  /* 0x00000001ff0a7807 */ /* 0x000fe20000800000 */
[----:B------:R-:W-:Y:S01]  /*49a0*/  UIADD3 UR14, UR8, 0x1c200, URZ ;  /* 0x0001c200080e7890 */ /* 0x000fe2000fffe03f */
[----:B------:R-:W-:Y:S02]  /*49b0*/  SEL R4, R4, RZ, P1 ;  /* 0x000000ff04047207 */ /* 0x000fe40000800000 */
[----:B------:R-:W-:Y:S02]  /*49c0*/  LOP3.LUT R3, R3, R10, RZ, 0x3c, !PT ;  /* 0x0000000a03037212 */ /* 0x000fe400078e3cff */
[----:B------:R-:W-:Y:S02]  /*49d0*/  UMOV UR8, UR13 ;  /* 0x0000000d00087c82 */ /* 0x000fe40008000000 */
[----:B------:R0:W-:Y:S02]  /*49e0*/  UTMALDG.3D [UR8], [UR4], desc[UR6] ;  /* 0x00000608040075b4 */ /* 0x0001e40008011000 */
[----:B0-----:R-:W-:Y:S01]  /*49f0*/  UMOV UR8, UR14 ;  /* 0x0000000e00087c82 */ /* 0x001fe20008000000 */
[----:B------:R-:W-:-:S02]  /*4a00*/  UMOV UR11, UR18 ;  /* 0x00000012000b7c82 */ /* 0x000fc40008000000 */
[----:B------:R0:W-:Y:S02]  /*4a10*/  UTMALDG.3D [UR8], [UR22], desc[UR6] ;  /* 0x00000608160075b4 */ /* 0x0001e40008011000 */
[----:B0-----:R-:W-:Y:S05]  /*4a20*/  @P3 BRA `(.L_x_107) ;  /* 0xfffffffc00503947 */ /* 0x001fea000383ffff */
.L_x_103:
[----:B------:R-:W-:Y:S05]  /*4a30*/  BSYNC B1 ;  /* 0x0000000000017941 */ /* 0x000fea0003800000 */
.L_x_102:
[----:B------:R-:W2:Y:S01]  /*4a40*/  LDL.64 R10, [R1] ;  /* 0x00000000010a7983 */ /* 0x000ea20000100a00 */
[----:B------:R-:W-:Y:S01]  /*4a50*/  LOP3.LUT P4, RZ, R8, 0xff, RZ, 0xc0, !PT ;  /* 0x000000ff08ff7812 */ /* 0x000fe2000788c0ff */
[----:B------:R-:W-:Y:S01]  /*4a60*/  VIADD R4, R7, UR40 ;  /* 0x0000002807047c36 */ /* 0x000fe20008000000 */
[----:B------:R-:W-:Y:S01]  /*4a70*/  ULDC.64 UR4, c[0x0][0x650] ;  /* 0x0001940000047ab9 */ /* 0x000fe20000000a00 */
[----:B------:R-:W-:Y:S01]  /*4a80*/  IMAD.U32 R5, RZ, RZ, UR40 ;  /* 0x00000028ff057e24 */ /* 0x000fe2000f8e00ff */
[----:B------:R-:W-:Y:S01]  /*4a90*/  UISETP.GE.U32.AND UP0, UPT, UR40, 0xe, UPT ;  /* 0x0000000e2800788c */ /* 0x000fe2000bf06070 */
[----:B------:R-:W-:Y:S01]  /*4aa0*/  BSSY B1, `(.L_x_108) ;  /* 0x0000070000017945 */ /* 0x000fe20003800000 */
[----:B------:R-:W-:Y:S01]  /*4ab0*/  SHF.R.U32.HI R2, RZ, 0x1, R4 ;  /* 0x00000001ff027819 */ /* 0x000fe20000011604 */
[----:B------:R-:W-:Y:S01]  /*4ac0*/  IMAD.MOV.U32 R19, RZ, RZ, -0x1 ;  /* 0xffffffffff137424 */ /* 0x000fe200078e00ff */
[----:B------:R-:W-:Y:S01]  /*4ad0*/  ISETP.GT.U32.AND P1, PT, R4, 0xd, PT ;  /* 0x0000000d0400780c */ /* 0x000fe20003f24070 */
[----:B------:R-:W-:Y:S01]  /*4ae0*/  IMAD.MOV.U32 R22, RZ, RZ, -0x1 ;  /* 0xffffffffff167424 */ /* 0x000fe200078e00ff */
[----:B------:R-:W-:-:S02]  /*4af0*/  PLOP3.LUT P3, PT, PT, PT, UP0, 0x80, 0x0 ;  /* 0x000000000000781c */ /* 0x000fc40003f6f008 */
[----:B------:R-:W-:Y:S01]  /*4b00*/  ISETP.LT.U32.AND P1, PT, R5, 0xe, P1 ;  /* 0x0000000e0500780c */ /* 0x000fe20000f21070 */
[----:B------:R-:W0:Y:S01]  /*4b10*/  @P4 S2R R8, SR_CgaCtaId ;  /* 0x0000000000084919 */ /* 0x000e220000008800 */
[----:B------:R-:W-:-:S04]  /*4b20*/  @P4 MOV R3, 0x400 ;  /* 0x0000040000034802 */ /* 0x000fc80000000f00 */
[----:B0-----:R-:W-:Y:S01]  /*4b30*/  @P4 LEA R8, R8, R3, 0x18 ;  /* 0x0000000308084211 */ /* 0x001fe200078ec0ff */
[----:B------:R-:W-:-:S03]  /*4b40*/  IMAD.WIDE.U32 R2, R2, -0x6db6db6d, RZ ;  /* 0x9249249302027825 */ /* 0x000fc600078e00ff */
[----:B------:R0:W-:Y:S01]  /*4b50*/  @P4 SYNCS.ARRIVE.TRANS64.A1T0 RZ, [R8+URZ+0x118], RZ ;  /* 0x000118ff08ff49a7 */ /* 0x0001e2000810003f */
[----:B------:R-:W-:Y:S01]  /*4b60*/  IMAD.MOV.U32 R2, RZ, RZ, -0x1 ;  /* 0xffffffffff027424 */ /* 0x000fe200078e00ff */
[----:B------:R-:W-:Y:S02]  /*4b70*/  SHF.R.U32.HI R5, RZ, 0x2, R3 ;  /* 0x00000002ff057819 */ /* 0x000fe40000011603 */
[----:B------:R-:W-:-:S03]  /*4b80*/  SEL R3, RZ, 0x1, !P1 ;  /* 0x00000001ff037807 */ /* 0x000fc60004800000 */
[----:B------:R-:W-:Y:S01]  /*4b90*/  IMAD R7, R5, -0xe, R4 ;  /* 0xfffffff205077824 */ /* 0x000fe200078e0204 */
[----:B------:R-:W-:Y:S02]  /*4ba0*/  LOP3.LUT R0, R0, R3, RZ, 0x3c, !PT ;  /* 0x0000000300007212 */ /* 0x000fe400078e3cff */
[----:B------:R-:W-:Y:S02]  /*4bb0*/  PRMT R3, RZ, 0x7610, R3 ;  /* 0x00007610ff037816 */ /* 0x000fe40000000003 */
[----:B------:R-:W-:Y:S02]  /*4bc0*/  @P3 LOP3.LUT R0, R0, 0x1, R5, 0x78, !PT ;  /* 0x0000000100003812 */ /* 0x000fe400078e7805 */
[----:B0-----:R-:W-:Y:S02]  /*4bd0*/  PRMT R8, RZ, 0x7610, R8 ;  /* 0x00007610ff087816 */ /* 0x001fe40000000008 */
[----:B--2---:R-:W-:-:S04]  /*4be0*/  IADD3 R18, P4, R18, R10, RZ ;  /* 0x0000000a12127210 */ /* 0x004fc80007f9e0ff */
[----:B------:R-:W-:Y:S01]  /*4bf0*/  ISETP.GE.U32.AND P1, PT, R18, UR4, PT ;  /* 0x0000000412007c0c */ /* 0x000fe2000bf26070 */
[----:B------:R-:W-:-:S05]  /*4c00*/  IMAD.X R17, R17, 0x1, R23, P4 ;  /* 0x0000000111117824 */ /* 0x000fca00020e0617 */
[----:B------:R-:W-:-:S13]  /*4c10*/  ISETP.GE.U32.AND.EX P1, PT, R17, UR5, PT, P1 ;  /* 0x0000000511007c0c */ /* 0x000fda000bf26110 */
[----:B------:R-:W-:Y:S05]  /*4c20*/  @P1 BRA `(.L_x_109) ;  /* 0x00000004005c1947 */ /* 0x000fea0003800000 */
[----:B------:R-:W0:Y:S01]  /*4c30*/  S2R R11, SR_CTAID.X ;  /* 0x00000000000b7919 */ /* 0x000e220000002500 */
[----:B------:R-:W-:Y:S01]  /*4c40*/  ULDC.64 UR4, c[0x0][0x628] ;  /* 0x00018a0000047ab9 */ /* 0x000fe20000000a00 */
[----:B------:R-:W1:Y:S01]  /*4c50*/  LDC R12, c[0x0][0x144] ;  /* 0x00005100ff0c7b82 */ /* 0x000e620000000800 */
[----:B------:R-:W-:Y:S01]  /*4c60*/  ISETP.NE.U32.AND P1, PT, RZ, UR4, PT ;  /* 0x00000004ff007c0c */ /* 0x000fe2000bf25070 */
[----:B------:R-:W2:Y:S01]  /*4c70*/  S2R R9, SR_CTAID.Y ;  /* 0x0000000000097919 */ /* 0x000ea20000002600 */
[----:B------:R-:W-:Y:S01]  /*4c80*/  ULDC UR6, c[0x0][0x150] ;  /* 0x0000540000067ab9 */ /* 0x000fe20000000800 */
[----:B------:R-:W-:Y:S01]  /*4c90*/  ULDC UR7, c[0x0][0x630] ;  /* 0x00018c0000077ab9 */ /* 0x000fe20000000800 */
[----:B------:R-:W-:Y:S01]  /*4ca0*/  ISETP.NE.AND.EX P1, PT, RZ, UR5, PT, P1 ;  /* 0x00000005ff007c0c */ /* 0x000fe2000bf25310 */
[----:B------:R-:W-:Y:S01]  /*4cb0*/  IMAD.MOV.U32 R2, RZ, RZ, R18 ;  /* 0x000000ffff027224 */ /* 0x000fe200078e0012 */
[----:B0-----:R-:W-:-:S05]  /*4cc0*/  I2FP.F32.U32 R3, R11 ;  /* 0x0000000b00037245 */ /* 0x001fca0000201000 */
[----:B------:R-:W-:Y:S01]  /*4cd0*/  FMUL R14, R3, UR6 ;  /* 0x00000006030e7c20 */ /* 0x000fe20008400000 */
[----:B------:R-:W-:-:S05]  /*4ce0*/  IMAD.MOV.U32 R3, RZ, RZ, R17 ;  /* 0x000000ffff037224 */ /* 0x000fca00078e0011 */
[----:B--2---:R-:W-:Y:S05]  /*4cf0*/  @!P1 BRA `(.L_x_110) ;  /* 0x0000000000289947 */ /* 0x004fea0003800000 */
[----:B------:R-:W-:Y:S02]  /*4d00*/  ULDC UR6, c[0x0][0x634] ;  /* 0x00018d0000067ab9 */ /* 0x000fe40000000800 */
[----:B------:R-:W-:-:S05]  /*4d10*/  IADD3 R3, P1, R18, UR6, RZ ;  /* 0x0000000612037c10 */ /* 0x000fca000ff3e0ff */
[----:B------:R-:W-:-:S04]  /*4d20*/  IMAD.X R13, RZ, RZ, R17, P1 ;  /* 0x000000ffff0d7224 */ /* 0x000fc800008e0611 */
[----:B------:R-:W-:-:S04]  /*4d30*/  IMAD.WIDE.U32 R4, R13, UR4, RZ ;  /* 0x000000040d047c25 */ /* 0x000fc8000f8e00ff */
[----:B------:R-:W-:-:S04]  /*4d40*/  IMAD.WIDE.U32 R4, P1, R3, UR5, R4 ;  /* 0x0000000503047c25 */ /* 0x000fc8000f820004 */
[----:B------:R-:W-:-:S04]  /*4d50*/  IMAD.WIDE.U32 R2, R3, UR4, RZ ;  /* 0x0000000403027c25 */ /* 0x000fc8000f8e00ff */
[----:B------:R-:W-:Y:S01]  /*4d60*/  IMAD.MOV.U32 R2, RZ, RZ, R5 ;  /* 0x000000ffff027224 */ /* 0x000fe200078e0005 */
[----:B------:R-:W-:Y:S01]  /*4d70*/  IADD3 RZ, P3, R3, R4, RZ ;  /* 0x0000000403ff7210 */ /* 0x000fe20007f7e0ff */
[----:B------:R-:W-:-:S04]  /*4d80*/  IMAD.X R3, RZ, RZ, RZ, P1 ;  /* 0x000000ffff037224 */ /* 0x000fc800008e06ff */
[----:B------:R-:W-:-:S08]  /*4d90*/  IMAD.WIDE.U32.X R2, R13, UR5, R2, P3 ;  /* 0x000000050d027c25 */ /* 0x000fd000098e0402 */
.L_x_110:
[--C-:B------:R-:W-:Y:S01]  /*4da0*/  SHF.R.U64 R10, R2, UR7, R3.reuse ;  /* 0x00000007020a7c19 */ /* 0x100fe20008001203 */
[----:B------:R-:W0:Y:S01]  /*4db0*/  F2I.U32.TRUNC.NTZ R14, R14 ;  /* 0x0000000e000e7305 */ /* 0x000e22000020f000 */
[----:B------:R-:W-:Y:S01]  /*4dc0*/  SHF.R.U32.HI R2, RZ, UR7, R3 ;  /* 0x00000007ff027c19 */ /* 0x000fe20008011603 */
[----:B------:R-:W-:Y:S01]  /*4dd0*/  ULDC.64 UR4, c[0x0][0x620] ;  /* 0x0001880000047ab9 */ /* 0x000fe20000000a00 */
[----:B------:R-:W-:Y:S01]  /*4de0*/  IADD3 R5, P1, RZ, -R10, RZ ;  /* 0x8000000aff057210 */ /* 0x000fe20007f3e0ff */
[----:B------:R-:W-:Y:S01]  /*4df0*/  IMAD.MOV.U32 R3, RZ, RZ, R17 ;  /* 0x000000ffff037224 */ /* 0x000fe200078e0011 */
[----:B------:R-:W-:-:S03]  /*4e00*/  ULDC.64 UR6, c[0x0][0x640] ;  /* 0x0001900000067ab9 */ /* 0x000fc60000000a00 */
[----:B------:R-:W-:Y:S01]  /*4e10*/  IMAD.X R2, RZ, RZ, ~R2, P1 ;  /* 0x000000ffff027224 */ /* 0x000fe200008e0e02 */
[----:B------:R-:W-:-:S03]  /*4e20*/  ISETP.NE.U32.AND P1, PT, RZ, UR6, PT ;  /* 0x00000006ff007c0c */ /* 0x000fc6000bf25070 */
[----:B------:R-:W-:Y:S01]  /*4e30*/  IMAD R4, R2, UR4, RZ ;  /* 0x0000000402047c24 */ /* 0x000fe2000f8e02ff */
[----:B------:R-:W-:Y:S01]  /*4e40*/  ISETP.NE.AND.EX P1, PT, RZ, UR7, PT, P1 ;  /* 0x00000007ff007c0c */ /* 0x000fe2000bf25310 */
[----:B------:R-:W-:-:S04]  /*4e50*/  IMAD.MOV.U32 R2, RZ, RZ, R18 ;  /* 0x000000ffff027224 */ /* 0x000fc800078e0012 */
[----:B------:R-:W-:Y:S01]  /*4e60*/  IMAD.WIDE.U32 R2, R5, UR4, R2 ;  /* 0x0000000405027c25 */ /* 0x000fe2000f8e0002 */
[----:B------:R-:W-:-:S03]  /*4e70*/  ULDC UR4, c[0x0][0x618] ;  /* 0x0001860000047ab9 */ /* 0x000fc60000000800 */
[----:B------:R-:W-:Y:S01]  /*4e80*/  IMAD R5, R5, UR5, R4 ;  /* 0x0000000505057c24 */ /* 0x000fe2000f8e0204 */
[----:B------:R-:W-:Y:S01]  /*4e90*/  ULDC UR5, c[0x0][0x154] ;  /* 0x0000550000057ab9 */ /* 0x000fe20000000800 */
[----:B0-----:R-:W-:Y:S02]  /*4ea0*/  IMAD.MOV R4, RZ, RZ, -R14 ;  /* 0x000000ffff047224 */ /* 0x001fe400078e0a0e */
[----:B------:R-:W0:Y:S01]  /*4eb0*/  LDC R14, c[0x0][0x148] ;  /* 0x00005200ff0e7b82 */ /* 0x000e220000000800 */
[----:B------:R-:W-:Y:S02]  /*4ec0*/  IMAD.IADD R3, R3, 0x1, R5 ;  /* 0x0000000103037824 */ /* 0x000fe400078e0205 */
[----:B-1----:R-:W-:Y:S01]  /*4ed0*/  IMAD R11, R12, R4, R11 ;  /* 0x000000040c0b7224 */ /* 0x002fe200078e020b */
[----:B------:R-:W-:Y:S02]  /*4ee0*/  I2FP.F32.U32 R4, R9 ;  /* 0x0000000900047245 */ /* 0x000fe40000201000 */
[----:B------:R-:W-:-:S02]  /*4ef0*/  SHF.R.U64 R12, R2, UR4, R3 ;  /* 0x00000004020c7c19 */ /* 0x000fc40008001203 */
[----:B------:R-:W-:Y:S01]  /*4f00*/  SHF.R.U32.HI R3, RZ, UR4, R3 ;  /* 0x00000004ff037c19 */ /* 0x000fe20008011603 */
[----:B------:R-:W-:Y:S01]  /*4f10*/  FMUL R4, R4, UR5 ;  /* 0x0000000504047c20 */ /* 0x000fe20008400000 */
[----:B------:R-:W-:Y:S02]  /*4f20*/  ULDC UR4, c[0x0][0x608] ;  /* 0x0001820000047ab9 */ /* 0x000fe40000000800 */
[--C-:B------:R-:W-:Y:S01]  /*4f30*/  SHF.R.U64 R15, R12, UR4, R3.reuse ;  /* 0x000000040c0f7c19 */ /* 0x100fe20008001203 */
[----:B------:R1:W2:Y:S01]  /*4f40*/  F2I.U32.TRUNC.NTZ R20, R4 ;  /* 0x0000000400147305 */ /* 0x0002a2000020f000 */
[----:B------:R-:W-:Y:S01]  /*4f50*/  SHF.R.U32.HI R2, RZ, UR4, R3 ;  /* 0x00000004ff027c19 */ /* 0x000fe20008011603 */
[----:B------:R-:W-:-:S03]  /*4f60*/  ULDC UR4, c[0x0][0x658] ;  /* 0x0001960000047ab9 */ /* 0x000fc60000000800 */
[--C-:B------:R-:W-:Y:S02]  /*4f70*/  SHF.R.U64 R13, R15, UR4, R2.reuse ;  /* 0x000000040f0d7c19 */ /* 0x100fe40008001202 */
[----:B------:R-:W-:-:S03]  /*4f80*/  SHF.R.U32.HI R19, RZ, UR4, R2 ;  /* 0x00000004ff137c19 */ /* 0x000fc60008011602 */
[----:B------:R-:W-:Y:S02]  /*4f90*/  IMAD.MOV.U32 R2, RZ, RZ, R13 ;  /* 0x000000ffff027224 */ /* 0x000fe400078e000d */
[----:B------:R-:W-:Y:S01]  /*4fa0*/  IMAD.MOV.U32 R3, RZ, RZ, R19 ;  /* 0x000000ffff037224 */ /* 0x000fe200078e0013 */
[----:B-1----:R-:W-:Y:S06]  /*4fb0*/  @!P1 BRA `(.L_x_111) ;  /* 0x0000000000289947 */ /* 0x002fec0003800000 */
        /* <DEDUP_REMOVED lines=10> */
.L_x_111:
[----:B------:R-:W1:Y:S01]  /*5060*/  LDC R4, c[0x0][0x65c] ;  /* 0x00019700ff047b82 */ /* 0x000e620000000800 */
[----:B------:R-:W-:Y:S01]  /*5070*/  ULDC UR4, c[0x0][0x648] ;  /* 0x0001920000047ab9 */ /* 0x000fe20000000800 */
[----:B------:R-:W-:Y:S01]  /*5080*/  LOP3.LUT R15, R15, UR16, RZ, 0xc0, !PT ;  /* 0x000000100f0f7c12 */ /* 0x000fe2000f8ec0ff */
[----:B--2---:R-:W-:Y:S01]  /*5090*/  IMAD.MOV R20, RZ, RZ, -R20 ;  /* 0x000000ffff147224 */ /* 0x004fe200078e0a14 */
[----:B------:R-:W-:Y:S01]  /*50a0*/  SHF.R.U64 R2, R2, UR4, R3 ;  /* 0x0000000402027c19 */ /* 0x000fe20008001203 */
[----:B------:R-:W-:Y:S01]  /*50b0*/  ULDC UR4, c[0x0][0x638] ;  /* 0x00018e0000047ab9 */ /* 0x000fe20000000800 */
[----:B------:R-:W-:Y:S01]  /*50c0*/  LOP3.LUT R12, R12, UR15, RZ, 0xc0, !PT ;  /* 0x0000000f0c0c7c12 */ /* 0x000fe2000f8ec0ff */
[----:B------:R-:W-:Y:S01]  /*50d0*/  ULDC UR5, c[0x0][0x610] ;  /* 0x0001840000057ab9 */ /* 0x000fe20000000800 */
[----:B------:R-:W-:Y:S01]  /*50e0*/  IMAD.MOV.U32 R3, RZ, RZ, 0x1 ;  /* 0x00000001ff037424 */ /* 0x000fe200078e00ff */
[----:B-1----:R-:W-:Y:S01]  /*50f0*/  ISETP.NE.AND P1, PT, R4, 0x1, PT ;  /* 0x000000010400780c */ /* 0x002fe20003f25270 */
[----:B------:R-:W-:-:S02]  /*5100*/  IMAD.MOV R4, RZ, RZ, -R2 ;  /* 0x000000ffff047224 */ /* 0x000fc400078e0a02 */
[----:B------:R-:W-:Y:S02]  /*5110*/  IMAD R2, R2, UR17, R15 ;  /* 0x0000001102027c24 */ /* 0x000fe4000f8e020f */
[----:B------:R-:W-:Y:S01]  /*5120*/  IMAD R13, R4, UR4, R13 ;  /* 0x00000004040d7c24 */ /* 0x000fe2000f8e020d */
[----:B------:R-:W-:-:S07]  /*5130*/  ULDC UR4, c[0x0][0x600] ;  /* 0x0001800000047ab9 */ /* 0x000fce0000000800 */
[----:B0-----:R-:W-:-:S04]  /*5140*/  @P1 IMAD R11, R14, R20, R9 ;  /* 0x000000140e0b1224 */ /* 0x001fc800078e0209 */
[----:B------:R-:W-:Y:S02]  /*5150*/  IMAD R11, R2, UR5, R11 ;  /* 0x00000005020b7c24 */ /* 0x000fe4000f8e020b */
[----:B------:R-:W-:-:S05]  /*5160*/  IMAD R2, R13, UR4, R12 ;  /* 0x000000040d027c24 */ /* 0x000fca000f8e020c */
[----:B------:R-:W-:Y:S02]  /*5170*/  SEL R22, R2, R11, !P1 ;  /* 0x0000000b02167207 */ /* 0x000fe40004800000 */
[----:B------:R-:W-:Y:S01]  /*5180*/  SEL R19, R11, R2, !P1 ;  /* 0x000000020b137207 */ /* 0x000fe20004800000 */
[----:B------:R-:W-:-:S07]  /*5190*/  IMAD.MOV.U32 R2, RZ, RZ, R10 ;  /* 0x000000ffff027224 */ /* 0x000fce00078e000a */
.L_x_109:
[----:B------:R-:W-:Y:S05]  /*51a0*/  BSYNC B1 ;  /* 0x0000000000017941 */ /* 0x000fea0003800000 */
.L_x_108:
[----:B------:R-:W-:-:S13]  /*51b0*/  LOP3.LUT P1, RZ, R3, 0xff, RZ, 0xc0, !PT ;  /* 0x000000ff03ff7812 */ /* 0x000fda000782c0ff */
[----:B------:R-:W-:Y:S05]  /*51c0*/  @P1 BRA `(.L_x_112) ;  /* 0xfffffff400341947 */ /* 0x000fea000383ffff */
[----:B------:R-:W-:Y:S05]  /*51d0*/  BSYNC B0 ;  /* 0x0000000000007941 */ /* 0x000fea0003800000 */
.L_x_100:
[----:B------:R-:W-:-:S03]  /*51e0*/  UMOV UR4, 0xffffffff ;  /* 0xffffffff00047882 */ /* 0x000fc60000000000 */
[----:B------:R-:W-:Y:S05]  /*51f0*/  BRA.DIV UR4, `(.L_x_113) ;  /* 0x0000000a04a87947 */ /* 0x000fea000b800000 */
[----:B------:R-:W-:-:S13]  /*5200*/  ELECT P6, URZ, PT ;  /* 0x00000000003f782f */ /* 0x000fda00038c0000 */
.L_x_139:
[----:B------:R-:W-:Y:S04]  /*5210*/  BSSY B0, `(.L_x_114) ;  /* 0x0000085000007945 */ /* 0x000fe80003800000 */
[----:B------:R-:W-:Y:S05]  /*5220*/  @!P6 BRA `(.L_x_115) ;  /* 0x00000008000ce947 */ /* 0x000fea0003800000 */
[----:B------:R-:W-:-:S04]  /*5230*/  LOP3.LUT R16, R16, 0x2, RZ, 0xfc, !PT ;  /* 0x0000000210107812 */ /* 0x000fc800078efcff */
[----:B------:R-:W-:-:S13]  /*5240*/  ISETP.NE.AND P0, PT, R16, 0x3, PT ;  /* 0x000000031000780c */ /* 0x000fda0003f05270 */
[----:B------:R-:W-:Y:S05]  /*5250*/  @!P0 BRA `(.L_x_116) ;  /* 0x0000000000048947 */ /* 0x000fea0003800000 */
[----:B------:R-:W-:Y:S01]  /*5260*/  BPT.TRAP 0x1 ;  /* 0x000000040000795c */ /* 0x000fe20000300000 */
.L_x_116:
[----:B------:R-:W0:Y:S01]  /*5270*/  S2R R3, SR_CgaCtaId ;  /* 0x0000000000037919 */ /* 0x000e220000008800 */
[----:B------:R-:W-:Y:S02]  /*5280*/  MOV R2, 0x400 ;  /* 0x0000040000027802 */ /* 0x000fe40000000f00 */
[----:B------:R-:W-:Y:S02]  /*5290*/  SHF.L.U32 R4, R0, 0x1f, RZ ;  /* 0x0000001f00047819 */ /* 0x000fe400000006ff */
[----:B0-----:R-:W-:-:S05]  /*52a0*/  LEA R2, R3, R2, 0x18 ;  /* 0x0000000203027211 */ /* 0x001fca00078ec0ff */
[----:B------:R-:W-:-:S04]  /*52b0*/  VIADD R2, R2, 0x70 ;  /* 0x0000007002027836 */ /* 0x000fc80000000000 */
[C---:B------:R-:W-:Y:S02]  /*52c0*/  IMAD R9, R7.reuse, 0x8, R2 ;  /* 0x0000000807097824 */ /* 0x040fe400078e0202 */
[----:B------:R-:W-:Y:S02]  /*52d0*/  VIADD R7, R7, 0x1 ;  /* 0x0000000107077836 */ /* 0x000fe40000000000 */
[----:B------:R-:W0:Y:S03]  /*52e0*/  SYNCS.PHASECHK.TRANS64.TRYWAIT P0, [R9+URZ], R4 ;  /* 0x00000004090075a7 */ /* 0x000e26000800017f */
[----:B------:R-:W-:-:S04]  /*52f0*/  ISETP.NE.AND P1, PT, R7, 0xe, PT ;  /* 0x0000000e0700780c */ /* 0x000fc80003f25270 */
[----:B------:R-:W-:Y:S02]  /*5300*/  SEL R3, RZ, 0x1, P1 ;  /* 0x00000001ff037807 */ /* 0x000fe40000800000 */
[----:B------:R-:W-:Y:S02]  /*5310*/  SEL R7, R7, RZ, P1 ;  /* 0x000000ff07077207 */ /* 0x000fe40000800000 */
[----:B------:R-:W-:-:S03]  /*5320*/  LOP3.LUT R6, R0, R3, RZ, 0x3c, !PT ;  /* 0x0000000300067212 */ /* 0x000fc600078e3cff */
[----:B------:R-:W-:Y:S01]  /*5330*/  IMAD R8, R7, 0x8, R2 ;  /* 0x0000000807087824 */ /* 0x000fe200078e0202 */
[----:B------:R-:W-:Y:S01]  /*5340*/  SHF.L.U32 R5, R6, 0x1f, RZ ;  /* 0x0000001f06057819 */ /* 0x000fe200000006ff */
[----:B0-----:R-:W-:Y:S06]  /*5350*/  @!P0 BRA `(.L_x_117) ;  /* 0x0000000800708947 */ /* 0x001fec0003800000 */
.L_x_140:
[----:B------:R-:W1:Y:S01]  /*5360*/  SYNCS.PHASECHK.TRANS64.TRYWAIT P0, [R8+URZ], R5 ;  /* 0x00000005080075a7 */ /* 0x000e62000800017f */
[----:B------:R-:W-:-:S05]  /*5370*/  VIADD R0, R7, 0x1 ;  /* 0x0000000107007836 */ /* 0x000fca0000000000 */
[----:B------:R-:W-:-:S04]  /*5380*/  ISETP.NE.AND P1, PT, R0, 0xe, PT ;  /* 0x0000000e0000780c */ /* 0x000fc80003f25270 */
[----:B------:R-:W-:Y:S02]  /*5390*/  SEL R3, RZ, 0x1, P1 ;  /* 0x00000001ff037807 */ /* 0x000fe40000800000 */
[----:B------:R-:W-:Y:S02]  /*53a0*/  SEL R7, R0, RZ, P1 ;  /* 0x000000ff00077207 */ /* 0x000fe40000800000 */
[----:B------:R-:W-:-:S03]  /*53b0*/  LOP3.LUT R6, R6, R3, RZ, 0x3c, !PT ;  /* 0x0000000306067212 */ /* 0x000fc600078e3cff */
[----:B0-----:R-:W-:Y:S01]  /*53c0*/  IMAD R9, R7, 0x8, R2 ;  /* 0x0000000807097824 */ /* 0x001fe200078e0202 */
[----:B------:R-:W-:Y:S01]  /*53d0*/  SHF.L.U32 R4, R6, 0x1f, RZ ;  /* 0x0000001f06047819 */ /* 0x000fe200000006ff */
[----:B-1----:R-:W-:Y:S06]  /*53e0*/  @!P0 BRA `(.L_x_118) ;  /* 0x0000000800608947 */ /* 0x002fec0003800000 */
.L_x_141:
        /* <DEDUP_REMOVED lines=9> */
.L_x_142:
        /* <DEDUP_REMOVED lines=9> */
.L_x_143:
        /* <DEDUP_REMOVED lines=9> */
.L_x_144:
        /* <DEDUP_REMOVED lines=9> */
.L_x_145:
        /* <DEDUP_REMOVED lines=9> */
.L_x_146:
        /* <DEDUP_REMOVED lines=9> */
.L_x_147:
        /* <DEDUP_REMOVED lines=9> */
.L_x_148:
        /* <DEDUP_REMOVED lines=9> */
.L_x_149:
        /* <DEDUP_REMOVED lines=9> */
.L_x_150:
[----:B------:R-:W1:Y:S01]  /*5900*/  SYNCS.PHASECHK.TRANS64.TRYWAIT P0, [R8+URZ], R5 ;  /* 0x00000005080075a7 */ /* 0x000e62000800017f */
[----:B------:R-:W-:-:S05]  /*5910*/  VIADD R0, R7, 0x1 ;  /* 0x0000000107007836 */ /* 0x000fca0000000000 */
[----:B------:R-:W-:-:S04]  /*5920*/  ISETP.NE.AND P1, PT, R0, 0xe, PT ;  /* 0x0000000e0000780c */ /* 0x000fc80003f25270 */
[----:B------:R-:W-:Y:S02]  /*5930*/  SEL R3, RZ, 0x1, P1 ;  /* 0x00000001ff037807 */ /* 0x000fe40000800000 */
[----:B------:R-:W-:Y:S02]  /*5940*/  SEL R7, R0, RZ, P1 ;  /* 0x000000ff00077207 */ /* 0x000fe40000800000 */
[----:B0-----:R-:W-:-:S03]  /*5950*/  LOP3.LUT R9, R6, R3, RZ, 0x3c, !PT ;  /* 0x0000000306097212 */ /* 0x001fc600078e3cff */
[----:B------:R-:W-:Y:S01]  /*5960*/  IMAD R11, R7, 0x8, R2 ;  /* 0x00000008070b7824 */ /* 0x000fe200078e0202 */
[----:B------:R-:W-:Y:S01]  /*5970*/  SHF.L.U32 R6, R9, 0x1f, RZ ;  /* 0x0000001f09067819 */ /* 0x000fe200000006ff */
[----:B-1----:R-:W-:Y:S06]  /*5980*/  @!P0 BRA `(.L_x_128) ;  /* 0x0000000400c08947 */ /* 0x002fec0003800000 */
.L_x_151:
[----:B------:R-:W1:Y:S01]  /*5990*/  SYNCS.PHASECHK.TRANS64.TRYWAIT P0, [R11+URZ], R6 ;  /* 0x000000060b0075a7 */ /* 0x000e62000800017f */
[----:B------:R-:W-:-:S05]  /*59a0*/  VIADD R0, R7, 0x1 ;  /* 0x0000000107007836 */ /* 0x000fca0000000000 */
[----:B------:R-:W-:-:S04]  /*59b0*/  ISETP.NE.AND P1, PT, R0, 0xe, PT ;  /* 0x0000000e0000780c */ /* 0x000fc80003f25270 */
[----:B------:R-:W-:Y:S02]  /*59c0*/  SEL R4, RZ, 0x1, P1 ;  /* 0x00000001ff047807 */ /* 0x000fe40000800000 */
[----:B------:R-:W-:Y:S02]  /*59d0*/  SEL R3, R0, RZ, P1 ;  /* 0x000000ff00037207 */ /* 0x000fe40000800000 */
[----:B------:R-:W-:Y:S01]  /*59e0*/  LOP3.LUT R0, R9, R4, RZ, 0x3c, !PT ;  /* 0x0000000409007212 */ /* 0x000fe200078e3cff */
[----:B-1----:R-:W-:Y:S06]  /*59f0*/  @!P0 BRA `(.L_x_129) ;  /* 0x0000000400b88947 */ /* 0x002fec0003800000 */
.L_x_152:
[----:B------:R-:W-:Y:S01]  /*5a00*/  IMAD R3, R3, 0x8, R2 ;  /* 0x0000000803037824 */ /* 0x000fe200078e0202 */
[----:B------:R-:W-:-:S07]  /*5a10*/  SHF.L.U32 R0, R0, 0x1f, RZ ;  /* 0x0000001f00007819 */ /* 0x000fce00000006ff */
.L_x_130:
[----:B--2---:R2:W3:Y:S02]  /*5a20*/  SYNCS.PHASECHK.TRANS64.TRYWAIT P0, [R3+URZ], R0 ;  /* 0x00000000030075a7 */ /* 0x0044e4000800017f */
[----:B---3--:R-:W-:Y:S05]  /*5a30*/  @!P0 NANOSLEEP.SYNCS 0x989680 ;  /* 0x009896800000895d */ /* 0x008fea0003900000 */
[----:B------:R-:W3:Y:S02]  /*5a40*/  @!P0 SYNCS.PHASECHK.TRANS64 P0, [R3+URZ], R0 ;  /* 0x00000000030085a7 */ /* 0x000ee4000800007f */
[----:B---3--:R-:W-:Y:S05]  /*5a50*/  @!P0 BRA `(.L_x_130) ;  /* 0xfffffffc00f08947 */ /* 0x008fea000383ffff */
.L_x_115:
[----:B------:R-:W-:Y:S05]  /*5a60*/  BSYNC B0 ;  /* 0x0000000000007941 */ /* 0x000fea0003800000 */
.L_x_114:
[----:B------:R-:W-:Y:S05]  /*5a70*/  EXIT ;  /* 0x000000000000794d */ /* 0x000fea0003800000 */
.L_x_16:
[----:B-1----:R1:W2:Y:S02]  /*5a80*/  SYNCS.PHASECHK.TRANS64.TRYWAIT P0, [R63+URZ], R0 ;  /* 0x000000003f0075a7 */ /* 0x0022a4000800017f */
[----:B--2---:R-:W-:Y:S05]  /*5a90*/  @!P0 NANOSLEEP.SYNCS 0x989680 ;  /* 0x009896800000895d */ /* 0x004fea0003900000 */
[----:B------:R-:W2:Y:S02]  /*5aa0*/  @!P0 SYNCS.PHASECHK.TRANS64 P0, [R63+URZ], R0 ;  /* 0x000000003f0085a7 */ /* 0x000ea4000800007f */
[----:B--2---:R-:W-:Y:S05]  /*5ab0*/  @!P0 BRA `(.L_x_16) ;  /* 0xfffffffc00f08947 */ /* 0x004fea000383ffff */
[----:B------:R-:W-:Y:S05]  /*5ac0*/  BRA `(.L_x_131) ;  /* 0xffffffb800ec7947 */ /* 0x000fea000383ffff */
.L_x_21:
[----:B--2---:R2:W3:Y:S02]  /*5ad0*/  SYNCS.PHASECHK.TRANS64.TRYWAIT P1, [R3+URZ], R0 ;  /* 0x00000000030075a7 */ /* 0x0044e4000802017f */
[----:B---3--:R-:W-:Y:S05]  /*5ae0*/  @!P1 NANOSLEEP.SYNCS 0x989680 ;  /* 0x009896800000995d */ /* 0x008fea0003900000 */
[----:B------:R-:W3:Y:S02]  /*5af0*/  @!P1 SYNCS.PHASECHK.TRANS64 P1, [R3+URZ], R0 ;  /* 0x00000000030095a7 */ /* 0x000ee4000802007f */
[----:B---3--:R-:W-:Y:S05]  /*5b00*/  @!P1 BRA `(.L_x_21) ;  /* 0xfffffffc00f09947 */ /* 0x008fea000383ffff */
[----:B------:R-:W-:Y:S05]  /*5b10*/  BRA `(.L_x_20) ;  /* 0xffffffbc00507947 */ /* 0x000fea000383ffff */
.L_x_26:
[----:B--2---:R-:W-:-:S04]  /*5b20*/  IMAD.U32 R4, RZ, RZ, UR4 ;  /* 0x00000004ff047e24 */ /* 0x004fc8000f8e00ff */
[----:B------:R2:W3:Y:S03]  /*5b30*/  SYNCS.PHASECHK.TRANS64.TRYWAIT P1, [R4+URZ], R3 ;  /* 0x00000003040075a7 */ /* 0x0004e6000802017f */
[----:B---3--:R-:W-:Y:S05]  /*5b40*/  @!P1 NANOSLEEP.SYNCS 0x989680 ;  /* 0x009896800000995d */ /* 0x008fea0003900000 */
[----:B------:R-:W3:Y:S02]  /*5b50*/  @!P1 SYNCS.PHASECHK.TRANS64 P1, [R4+URZ], R3 ;  /* 0x00000003040095a7 */ /* 0x000ee4000802007f */
[----:B---3--:R-:W-:Y:S05]  /*5b60*/  @!P1 BRA `(.L_x_26) ;  /* 0xfffffffc00ec9947 */ /* 0x008fea000383ffff */
[----:B------:R-:W-:Y:S05]  /*5b70*/  BRA `(.L_x_25) ;  /* 0xffffffc000087947 */ /* 0x000fea000383ffff */
.L_x_32:
[----:B---3--:R3:W4:Y:S02]  /*5b80*/  SYNCS.PHASECHK.TRANS64.TRYWAIT P0, [R63+URZ+0x10], R0 ;  /* 0x000010003f0075a7 */ /* 0x008724000800017f */
[----:B----4-:R-:W-:Y:S05]  /*5b90*/  @!P0 NANOSLEEP.SYNCS 0x989680 ;  /* 0x009896800000895d */ /* 0x010fea0003900000 */
[----:B------:R-:W4:Y:S02]  /*5ba0*/  @!P0 SYNCS.PHASECHK.TRANS64 P0, [R63+URZ+0x10], R0 ;  /* 0x000010003f0085a7 */ /* 0x000f24000800007f */
[----:B----4-:R-:W-:Y:S05]  /*5bb0*/  @!P0 BRA `(.L_x_32) ;  /* 0xfffffffc00f08947 */ /* 0x010fea000383ffff */
[----:B------:R-:W-:Y:S05]  /*5bc0*/  BRA `(.L_x_132) ;  /* 0xffffffc400487947 */ /* 0x000fea000383ffff */
.L_x_101:
[----:B------:R-:W-:Y:S01]  /*5bd0*/  BSSY B1, `(.L_x_133) ;  /* 0x0000006000017945 */ /* 0x000fe20003800000 */
[----:B------:R-:W-:-:S07]  /*5be0*/  IMAD.MOV.U32 R15, RZ, RZ, -0x1 ;  /* 0xffffffffff0f7424 */ /* 0x000fce00078e00ff */
[----:B-----5:R-:W-:Y:S05]  /*5bf0*/  WARPSYNC.COLLECTIVE R15, `(.L_x_134) ;  /* 0x000000000f0c7348 */ /* 0x020fea0003c00000 */
[----:B------:R-:W-:Y:S02]  /*5c00*/  ELECT P6, UR62, PT ;  /* 0x00000000003e782f */ /* 0x000fe400038c0000 */
[----:B------:R-:W-:Y:S01]  /*5c10*/  MOV R14, UR62 ;  /* 0x0000003e000e7c02 */ /* 0x000fe20008000f00 */
[----:B-----5:R-:W-:Y:S10]  /*5c20*/  ENDCOLLECTIVE ;  /* 0x000000000000791b */ /* 0x020ff40003800000 */
.L_x_134:
[----:B------:R-:W-:Y:S05]  /*5c30*/  BSYNC B1 ;  /* 0x0000000000017941 */ /* 0x000fea0003800000 */
.L_x_133:
[----:B------:R-:W-:Y:S05]  /*5c40*/  BRA `(.L_x_135) ;  /* 0xffffffe800a07947 */ /* 0x000fea000383ffff */
.L_x_104:
[----:B0-----:R0:W1:Y:S02]  /*5c50*/  SYNCS.PHASECHK.TRANS64.TRYWAIT P1, [R10+URZ+0x70], R5 ;  /* 0x000070050a0075a7 */ /* 0x001064000802017f */
[----:B-1----:R-:W-:Y:S05]  /*5c60*/  @!P1 NANOSLEEP.SYNCS 0x989680 ;  /* 0x009896800000995d */ /* 0x002fea0003900000 */
[----:B------:R-:W1:Y:S02]  /*5c70*/  @!P1 SYNCS.PHASECHK.TRANS64 P1, [R10+URZ+0x70], R5 ;  /* 0x000070050a0095a7 */ /* 0x000e64000802007f */
[----:B-1----:R-:W-:Y:S05]  /*5c80*/  @!P1 BRA `(.L_x_104) ;  /* 0xfffffffc00f09947 */ /* 0x002fea000383ffff */
[----:B------:R-:W-:Y:S05]  /*5c90*/  BRA `(.L_x_136) ;  /* 0xffffffe800d47947 */ /* 0x000fea000383ffff */
.L_x_113:
[----:B------:R-:W-:Y:S01]  /*5ca0*/  BSSY B0, `(.L_x_137) ;  /* 0x0000006000007945 */ /* 0x000fe20003800000 */
[----:B------:R-:W-:-:S07]  /*5cb0*/  IMAD.MOV.U32 R15, RZ, RZ, -0x1 ;  /* 0xffffffffff0f7424 */ /* 0x000fce00078e00ff */
[----:B-----5:R-:W-:Y:S05]  /*5cc0*/  WARPSYNC.COLLECTIVE R15, `(.L_x_138) ;  /* 0x000000000f0c7348 */ /* 0x020fea0003c00000 */
[----:B------:R-:W-:Y:S02]  /*5cd0*/  ELECT P6, UR62, PT ;  /* 0x00000000003e782f */ /* 0x000fe400038c0000 */
[----:B------:R-:W-:Y:S01]  /*5ce0*/  MOV R14, UR62 ;  /* 0x0000003e000e7c02 */ /* 0x000fe20008000f00 */
[----:B-----5:R-:W-:Y:S10]  /*5cf0*/  ENDCOLLECTIVE ;  /* 0x000000000000791b */ /* 0x020ff40003800000 */
.L_x_138:
[----:B------:R-:W-:Y:S05]  /*5d00*/  BSYNC B0 ;  /* 0x0000000000007941 */ /* 0x000fea0003800000 */
.L_x_137:
[----:B------:R-:W-:Y:S05]  /*5d10*/  BRA `(.L_x_139) ;  /* 0xfffffff4003c7947 */ /* 0x000fea000383ffff */
.L_x_117:
[----:B0-----:R0:W1:Y:S02]  /*5d20*/  SYNCS.PHASECHK.TRANS64.TRYWAIT P0, [R9+URZ], R4 ;  /* 0x00000004090075a7 */ /* 0x001064000800017f */
[----:B-1----:R-:W-:Y:S05]  /*5d30*/  @!P0 NANOSLEEP.SYNCS 0x989680 ;  /* 0x009896800000895d */ /* 0x002fea0003900000 */
[----:B------:R-:W1:Y:S02]  /*5d40*/  @!P0 SYNCS.PHASECHK.TRANS64 P0, [R9+URZ], R4 ;  /* 0x00000004090085a7 */ /* 0x000e64000800007f */
[----:B-1----:R-:W-:Y:S05]  /*5d50*/  @!P0 BRA `(.L_x_117) ;  /* 0xfffffffc00f08947 */ /* 0x002fea000383ffff */
[----:B------:R-:W-:Y:S05]  /*5d60*/  BRA `(.L_x_140) ;  /* 0xfffffff4007c7947 */ /* 0x000fea000383ffff */
.L_x_118:
[----:B0-----:R0:W1:Y:S02]  /*5d70*/  SYNCS.PHASECHK.TRANS64.TRYWAIT P0, [R8+URZ], R5 ;  /* 0x00000005080075a7 */ /* 0x001064000800017f */
[----:B-1----:R-:W-:Y:S05]  /*5d80*/  @!P0 NANOSLEEP.SYNCS 0x989680 ;  /* 0x009896800000895d */ /* 0x002fea0003900000 */
[----:B------:R-:W1:Y:S02]  /*5d90*/  @!P0 SYNCS.PHASECHK.TRANS64 P0, [R8+URZ], R5 ;  /* 0x00000005080085a7 */ /* 0x000e64000800007f */
[----:B-1----:R-:W-:Y:S05]  /*5da0*/  @!P0 BRA `(.L_x_118) ;  /* 0xfffffffc00f08947 */ /* 0x002fea000383ffff */
[----:B------:R-:W-:Y:S05]  /*5db0*/  BRA `(.L_x_141) ;  /* 0xfffffff4008c7947 */ /* 0x000fea000383ffff */
.L_x_119:
[----:B0-----:R0:W1:Y:S02]  /*5dc0*/  SYNCS.PHASECHK.TRANS64.TRYWAIT P0, [R9+URZ], R4 ;  /* 0x00000004090075a7 */ /* 0x001064000800017f */
[----:B-1----:R-:W-:Y:S05]  /*5dd0*/  @!P0 NANOSLEEP.SYNCS 0x989680 ;  /* 0x009896800000895d */ /* 0x002fea0003900000 */
[----:B------:R-:W1:Y:S02]  /*5de0*/  @!P0 SYNCS.PHASECHK.TRANS64 P0, [R9+URZ], R4 ;  /* 0x00000004090085a7 */ /* 0x000e64000800007f */
[----:B-1----:R-:W-:Y:S05]  /*5df0*/  @!P0 BRA `(.L_x_119) ;  /* 0xfffffffc00f08947 */ /* 0x002fea000383ffff */
[----:B------:R-:W-:Y:S05]  /*5e00*/  BRA `(.L_x_142) ;  /* 0xfffffff4009c7947 */ /* 0x000fea000383ffff */
.L_x_120:
[----:B0-----:R0:W1:Y:S02]  /*5e10*/  SYNCS.PHASECHK.TRANS64.TRYWAIT P0, [R8+URZ], R5 ;  /* 0x00000005080075a7 */ /* 0x001064000800017f */
[----:B-1----:R-:W-:Y:S05]  /*5e20*/  @!P0 NANOSLEEP.SYNCS 0x989680 ;  /* 0x009896800000895d */ /* 0x002fea0003900000 */
[----:B------:R-:W1:Y:S02]  /*5e30*/  @!P0 SYNCS.PHASECHK.TRANS64 P0, [R8+URZ], R5 ;  /* 0x00000005080085a7 */ /* 0x000e64000800007f */
[----:B-1----:R-:W-:Y:S05]  /*5e40*/  @!P0 BRA `(.L_x_120) ;  /* 0xfffffffc00f08947 */ /* 0x002fea000383ffff */
[----:B------:R-:W-:Y:S05]  /*5e50*/  BRA `(.L_x_143) ;  /* 0xfffffff400ac7947 */ /* 0x000fea000383ffff */
.L_x_121:
[----:B0-----:R0:W1:Y:S02]  /*5e60*/  SYNCS.PHASECHK.TRANS64.TRYWAIT P0, [R9+URZ], R4 ;  /* 0x00000004090075a7 */ /* 0x001064000800017f */
[----:B-1----:R-:W-:Y:S05]  /*5e70*/  @!P0 NANOSLEEP.SYNCS 0x989680 ;  /* 0x009896800000895d */ /* 0x002fea0003900000 */
[----:B------:R-:W1:Y:S02]  /*5e80*/  @!P0 SYNCS.PHASECHK.TRANS64 P0, [R9+URZ], R4 ;  /* 0x00000004090085a7 */ /* 0x000e64000800007f */
[----:B-1----:R-:W-:Y:S05]  /*5e90*/  @!P0 BRA `(.L_x_121) ;  /* 0xfffffffc00f08947 */ /* 0x002fea000383ffff */
[----:B------:R-:W-:Y:S05]  /*5ea0*/  BRA `(.L_x_144) ;  /* 0xfffffff400bc7947 */ /* 0x000fea000383ffff */
.L_x_122:
[----:B0-----:R0:W1:Y:S02]  /*5eb0*/  SYNCS.PHASECHK.TRANS64.TRYWAIT P0, [R8+URZ], R5 ;  /* 0x00000005080075a7 */ /* 0x001064000800017f */
[----:B-1----:R-:W-:Y:S05]  /*5ec0*/  @!P0 NANOSLEEP.SYNCS 0x989680 ;  /* 0x009896800000895d */ /* 0x002fea0003900000 */
[----:B------:R-:W1:Y:S02]  /*5ed0*/  @!P0 SYNCS.PHASECHK.TRANS64 P0, [R8+URZ], R5 ;  /* 0x00000005080085a7 */ /* 0x000e64000800007f */
[----:B-1----:R-:W-:Y:S05]  /*5ee0*/  @!P0 BRA `(.L_x_122) ;  /* 0xfffffffc00f08947 */ /* 0x002fea000383ffff */
[----:B------:R-:W-:Y:S05]  /*5ef0*/  BRA `(.L_x_145) ;  /* 0xfffffff400cc7947 */ /* 0x000fea000383ffff */
.L_x_123:
[----:B0-----:R0:W1:Y:S02]  /*5f00*/  SYNCS.PHASECHK.TRANS64.TRYWAIT P0, [R9+URZ], R4 ;  /* 0x00000004090075a7 */ /* 0x001064000800017f */
[----:B-1----:R-:W-:Y:S05]  /*5f10*/  @!P0 NANOSLEEP.SYNCS 0x989680 ;  /* 0x009896800000895d */ /* 0x002fea0003900000 */
[----:B------:R-:W1:Y:S02]  /*5f20*/  @!P0 SYNCS.PHASECHK.TRANS64 P0, [R9+URZ], R4 ;  /* 0x00000004090085a7 */ /* 0x000e64000800007f */
[----:B-1----:R-:W-:Y:S05]  /*5f30*/  @!P0 BRA `(.L_x_123) ;  /* 0xfffffffc00f08947 */ /* 0x002fea000383ffff */
[----:B------:R-:W-:Y:S05]  /*5f40*/  BRA `(.L_x_146) ;  /* 0xfffffff400dc7947 */ /* 0x000fea000383ffff */
.L_x_124:
[----:B0-----:R0:W1:Y:S02]  /*5f50*/  SYNCS.PHASECHK.TRANS64.TRYWAIT P0, [R8+URZ], R5 ;  /* 0x00000005080075a7 */ /* 0x001064000800017f */
[----:B-1----:R-:W-:Y:S05]  /*5f60*/  @!P0 NANOSLEEP.SYNCS 0x989680 ;  /* 0x009896800000895d */ /* 0x002fea0003900000 */
[----:B------:R-:W1:Y:S02]  /*5f70*/  @!P0 SYNCS.PHASECHK.TRANS64 P0, [R8+URZ], R5 ;  /* 0x00000005080085a7 */ /* 0x000e64000800007f */
[----:B-1----:R-:W-:Y:S05]  /*5f80*/  @!P0 BRA `(.L_x_124) ;  /* 0xfffffffc00f08947 */ /* 0x002fea000383ffff */
[----:B------:R-:W-:Y:S05]  /*5f90*/  BRA `(.L_x_147) ;  /* 0xfffffff400ec7947 */ /* 0x000fea000383ffff */
.L_x_125:
[----:B0-----:R0:W1:Y:S02]  /*5fa0*/  SYNCS.PHASECHK.TRANS64.TRYWAIT P0, [R9+URZ], R4 ;  /* 0x00000004090075a7 */ /* 0x001064000800017f */
[----:B-1----:R-:W-:Y:S05]  /*5fb0*/  @!P0 NANOSLEEP.SYNCS 0x989680 ;  /* 0x009896800000895d */ /* 0x002fea0003900000 */
[----:B------:R-:W1:Y:S02]  /*5fc0*/  @!P0 SYNCS.PHASECHK.TRANS64 P0, [R9+URZ], R4 ;  /* 0x00000004090085a7 */ /* 0x000e64000800007f */
[----:B-1----:R-:W-:Y:S05]  /*5fd0*/  @!P0 BRA `(.L_x_125) ;  /* 0xfffffffc00f08947 */ /* 0x002fea000383ffff */
[----:B------:R-:W-:Y:S05]  /*5fe0*/  BRA `(.L_x_148) ;  /* 0xfffffff400fc7947 */ /* 0x000fea000383ffff */
.L_x_126:
[----:B0-----:R0:W1:Y:S02]  /*5ff0*/  SYNCS.PHASECHK.TRANS64.TRYWAIT P0, [R8+URZ], R5 ;  /* 0x00000005080075a7 */ /* 0x001064000800017f */
[----:B-1----:R-:W-:Y:S05]  /*6000*/  @!P0 NANOSLEEP.SYNCS 0x989680 ;  /* 0x009896800000895d */ /* 0x002fea0003900000 */
[----:B------:R-:W1:Y:S02]  /*6010*/  @!P0 SYNCS.PHASECHK.TRANS64 P0, [R8+URZ], R5 ;  /* 0x00000005080085a7 */ /* 0x000e64000800007f */
[----:B-1----:R-:W-:Y:S05]  /*6020*/  @!P0 BRA `(.L_x_126) ;  /* 0xfffffffc00f08947 */ /* 0x002fea000383ffff */
[----:B------:R-:W-:Y:S05]  /*6030*/  BRA `(.L_x_149) ;  /* 0xfffffff8000c7947 */ /* 0x000fea000383ffff */
.L_x_127:
[----:B0-----:R0:W1:Y:S02]  /*6040*/  SYNCS.PHASECHK.TRANS64.TRYWAIT P0, [R9+URZ], R4 ;  /* 0x00000004090075a7 */ /* 0x001064000800017f */
[----:B-1----:R-:W-:Y:S05]  /*6050*/  @!P0 NANOSLEEP.SYNCS 0x989680 ;  /* 0x009896800000895d */ /* 0x002fea0003900000 */
[----:B------:R-:W1:Y:S02]  /*6060*/  @!P0 SYNCS.PHASECHK.TRANS64 P0, [R9+URZ], R4 ;  /* 0x00000004090085a7 */ /* 0x000e64000800007f */
[----:B-1----:R-:W-:Y:S05]  /*6070*/  @!P0 BRA `(.L_x_127) ;  /* 0xfffffffc00f08947 */ /* 0x002fea000383ffff */
[----:B------:R-:W-:Y:S05]  /*6080*/  BRA `(.L_x_150) ;  /* 0xfffffff8001c7947 */ /* 0x000fea000383ffff */
.L_x_128:
[----:B0-----:R0:W1:Y:S02]  /*6090*/  SYNCS.PHASECHK.TRANS64.TRYWAIT P0, [R8+URZ], R5 ;  /* 0x00000005080075a7 */ /* 0x001064000800017f */
[----:B-1----:R-:W-:Y:S05]  /*60a0*/  @!P0 NANOSLEEP.SYNCS 0x989680 ;  /* 0x009896800000895d */ /* 0x002fea0003900000 */
[----:B------:R-:W1:Y:S02]  /*60b0*/  @!P0 SYNCS.PHASECHK.TRANS64 P0, [R8+URZ], R5 ;  /* 0x00000005080085a7 */ /* 0x000e64000800007f */
[----:B-1----:R-:W-:Y:S05]  /*60c0*/  @!P0 BRA `(.L_x_128) ;  /* 0xfffffffc00f08947 */ /* 0x002fea000383ffff */
[----:B------:R-:W-:Y:S05]  /*60d0*/  BRA `(.L_x_151) ;  /* 0xfffffff8002c7947 */ /* 0x000fea000383ffff */
.L_x_129:
[----:B-1----:R1:W2:Y:S02]  /*60e0*/  SYNCS.PHASECHK.TRANS64.TRYWAIT P0, [R11+URZ], R6 ;  /* 0x000000060b0075a7 */ /* 0x0022a4000800017f */
[----:B--2---:R-:W-:Y:S05]  /*60f0*/  @!P0 NANOSLEEP.SYNCS 0x989680 ;  /* 0x009896800000895d */ /* 0x004fea0003900000 */
[----:B------:R-:W2:Y:S02]  /*6100*/  @!P0 SYNCS.PHASECHK.TRANS64 P0, [R11+URZ], R6 ;  /* 0x000000060b0085a7 */ /* 0x000ea4000800007f */
[----:B--2---:R-:W-:Y:S05]  /*6110*/  @!P0 BRA `(.L_x_129) ;  /* 0xfffffffc00f08947 */ /* 0x004fea000383ffff */
[----:B------:R-:W-:Y:S05]  /*6120*/  BRA `(.L_x_152) ;  /* 0xfffffff800347947 */ /* 0x000fea000383ffff */
.L_x_153:
[----:B------:R-:W-:-:S00]  /*6130*/  BRA `(.L_x_153) ;  /* 0xfffffffc00fc7947 */ /* 0x000fc0000383ffff */
[----:B------:R-:W-:-:S00]  /*6140*/  NOP ;  /* 0x0000000000007918 */ /* 0x000fc00000000000 */
        /* <DEDUP_REMOVED lines=11> */
.L_x_154:


//--------------------- .nv.global.init           --------------------------
	.section	.nv.global.init,"aw",@progbits
.nv.global.init:
	.type		$str$22,@object
	.size		$str$22,($str$23 - $str$22)
$str$22:
        /*0000*/ 	.byte	0x6b, 0x5f, 0x74, 0x69, 0x6c, 0x65, 0x5f, 0x63, 0x6f, 0x75, 0x6e, 0x74, 0x20, 0x3e, 0x3d, 0x20
        /*0010*/ 	.byte	0x31, 0x00
	.type		$str$23,@object
	.size		$str$23,(__unnamed_1 - $str$23)
$str$23:
        /*0012*/ 	.byte	0x2f, 0x74, 0x6d, 0x70, 0x2f, 0x63, 0x75, 0x74, 0x6c, 0x61, 0x73, 0x73, 0x5f, 0x73, 0x77, 0x65
        /*0022*/ 	.byte	0x65, 0x70, 0x5f, 0x73, 0x72, 0x63, 0x2f, 0x69, 0x6e, 0x63, 0x6c, 0x75, 0x64, 0x65, 0x2f, 0x63
        /*0032*/ 	.byte	0x75, 0x74, 0x6c, 0x61, 0x73, 0x73, 0x2f, 0x67, 0x65, 0x6d, 0x6d, 0x2f, 0x63, 0x6f, 0x6c, 0x6c
        /*0042*/ 	.byte	0x65, 0x63, 0x74, 0x69, 0x76, 0x65, 0x2f, 0x73, 0x6d, 0x39, 0x30, 0x5f, 0x6d, 0x6d, 0x61, 0x5f
        /*0052*/ 	.byte	0x74, 0x6d, 0x61, 0x5f, 0x67, 0x6d, 0x6d, 0x61, 0x5f, 0x73, 0x73, 0x5f, 0x77, 0x61, 0x72, 0x70
        /*0062*/ 	.byte	0x73, 0x70, 0x65, 0x63, 0x69, 0x61, 0x6c, 0x69, 0x7a, 0x65, 0x64, 0x2e, 0x68, 0x70, 0x70, 0x00
	.type		__unnamed_1,@object
	.size		__unnamed_1,(.L_0 - __unnamed_1)
__unnamed_1:
        /*0072*/ 	.byte	0x76, 0x6f, 0x69, 0x64, 0x20, 0x63, 0x75, 0x74, 0x6c, 0x61, 0x73, 0x73, 0x3a, 0x3a, 0x67, 0x65
        /* <DEDUP_REMOVED lines=174> */
        /*0b62*/ 	.byte	0x65, 0x3a, 0x3a, 0x69, 0x64, 0x65, 0x6e, 0x74, 0x69, 0x74, 0x79, 0x5d, 0x00
.L_0:


//--------------------- .nv.shared._ZN7cutlass13device_kernelINS_4gemm6kernel13GemmUniversalIN4cute5tupleIJiiiiEEENS1_10collective13CollectiveMmaINS1_34MainloopSm90TmaGmmaWarpSpecializedILi14ENS5_IJNS4_1CILi1EEESB_SB_EEENS1_32KernelTmaWarpSpecializedPingpongEEENS5_IJNSA_ILi64EEESF_NSA_ILi32EEEEEEfNS5_IJlSB_lEEEfSI_NS4_8TiledMMAINS4_8MMA_AtomIJNS4_4SM904GMMA29MMA_64x64x8_F32TF32TF32_SS_TNILNSM_7ScaleInE1ELSO_1EEEEEENS4_6LayoutISC_NS5_IJNSA_ILi0EEESS_SS_EEEEENS5_IJNS4_10UnderscoreESV_SV_EEEEENS4_13SM90_TMA_LOADENS4_14ComposedLayoutINS4_7SwizzleILi3ELi4ELi3EEENS4_18smem_ptr_flag_bitsILi32EEENSR_INS5_IJNSA_ILi8EEESG_EEENS5_IJSG_SB_EEEEEEEvNS4_8identityESY_S18_vS19_EENS_8epilogue10collective6detail29Sm90TmaWarpSpecializedAdapterINS1C_15DefaultEpilogueIfSI_SI_NS1B_6thread17LinearCombinationIfLi1EffLNS1G_9ScaleType4KindE0ELNS_15FloatRoundStyleE2EfEENS1_15EpilogueDefaultEEEEEvvEEEEvNT_6ParamsE --------------------------
	.section	.nv.shared._ZN7cutlass13device_kernelINS_4gemm6kernel13GemmUniversalIN4cute5tupleIJiiiiEEENS1_10collective13CollectiveMmaINS1_34MainloopSm90TmaGmmaWarpSpecializedILi14ENS5_IJNS4_1CILi1EEESB_SB_EEENS1_32KernelTmaWarpSpecializedPingpongEEENS5_IJNSA_ILi64EEESF_NSA_ILi32EEEEEEfNS5_IJlSB_lEEEfSI_NS4_8TiledMMAINS4_8MMA_AtomIJNS4_4SM904GMMA29MMA_64x64x8_F32TF32TF32_SS_TNILNSM_7ScaleInE1ELSO_1EEEEEENS4_6LayoutISC_NS5_IJNSA_ILi0EEESS_SS_EEEEENS5_IJNS4_10UnderscoreESV_SV_EEEEENS4_13SM90_TMA_LOADENS4_14ComposedLayoutINS4_7SwizzleILi3ELi4ELi3EEENS4_18smem_ptr_flag_bitsILi32EEENSR_INS5_IJNSA_ILi8EEESG_EEENS5_IJSG_SB_EEEEEEEvNS4_8identityESY_S18_vS19_EENS_8epilogue10collective6detail29Sm90TmaWarpSpecializedAdapterINS1C_15DefaultEpilogueIfSI_SI_NS1B_6thread17LinearCombinationIfLi1EffLNS1G_9ScaleType4KindE0ELNS_15FloatRoundStyleE2EfEENS1_15EpilogueDefaultEEEEEvvEEEEvNT_6ParamsE,"aw",@nobits
	.sectionflags	@""
	.align	16
	.zero		1024


//--------------------- .nv.shared.reserved.0     --------------------------
	.section	.nv.shared.reserved.0,"aw",@nobits
	.weak		__nv_reservedSMEM_offset_0_alias
	.size		__nv_reservedSMEM_offset_0_alias, 0, 0
	.other		__nv_reservedSMEM_offset_0_alias,@"STO_CUDA_RESERVED_SHARED STV_DEFAULT"
__nv_reservedSMEM_offset_0_alias:
	.zero		0


//--------------------- .nv.global                --------------------------
	.section	.nv.global,"aw",@nobits
.nv.global:
	.type		_ZN40_INTERNAL_946d4425_4_k_cu_2a47704d_303784cute1_E,@object
	.size		_ZN40_INTERNAL_946d4425_4_k_cu_2a47704d_303784cute1_E,(_ZN40_INTERNAL_946d4425_4_k_cu_2a47704d_303784cuda3std3__45__cpo6cbeginE - _ZN40_INTERNAL_946d4425_4_k_cu_2a47704d_303784cute1_E)
_ZN40_INTERNAL_946d4425_4_k_cu_2a47704d_303784cute1_E:
	.zero		1
	.type		_ZN40_INTERNAL_946d4425_4_k_cu_2a47704d_303784cuda3std3__45__cpo6cbeginE,@object
	.size		_ZN40_INTERNAL_946d4425_4_k_cu_2a47704d_303784cuda3std3__45__cpo6cbeginE,(_ZN40_INTERNAL_946d4425_4_k_cu_2a47704d_303784cuda3std3__48in_placeE - _ZN40_INTERNAL_946d4425_4_k_cu_2a47704d_303784cuda3std3__45__cpo6cbeginE)
_ZN40_INTERNAL_946d4425_4_k_cu_2a47704d_303784cuda3std3__45__cpo6cbeginE:
	.zero		1
	.type		_ZN40_INTERNAL_946d4425_4_k_cu_2a47704d_303784cuda3std3__48in_placeE,@object
	.size		_ZN40_INTERNAL_946d4425_4_k_cu_2a47704d_303784cuda3std3__48in_placeE,(_ZN40_INTERNAL_946d4425_4_k_cu_2a47704d_303784cuda3std6ranges3__45__cpo9iter_moveE - _ZN40_INTERNAL_946d4425_4_k_cu_2a47704d_303784cuda3std3__48in_placeE)
_ZN40_INTERNAL_946d4425_4_k_cu_2a47704d_303784cuda3std3__48in_placeE:
	.zero		1
	.type		_ZN40_INTERNAL_946d4425_4_k_cu_2a47704d_303784cuda3std6ranges3__45__cpo9iter_moveE,@object
	.size		_ZN40_INTERNAL_946d4425_4_k_cu_2a47704d_303784cuda3std6ranges3__45__cpo9iter_moveE,(_ZN40_INTERNAL_946d4425_4_k_cu_2a47704d_303784cuda3std3__45__cpo5beginE - _ZN40_INTERNAL_946d4425_4_k_cu_2a47704d_303784cuda3std6ranges3__45__cpo9iter_moveE)
_ZN40_INTERNAL_946d4425_4_k_cu_2a47704d_303784cuda3std6ranges3__45__cpo9iter_moveE:
	.zero		1
	.type		_ZN40_INTERNAL_946d4425_4_k_cu_2a47704d_303784cuda3std3__45__cpo5beginE,@object
	.size		_ZN40_INTERNAL_946d4425_4_k_cu_2a47704d_303784cuda3std3__45__cpo5beginE,(_ZN40_INTERNAL_946d4425_4_k_cu_2a47704d_303784cuda3std3__442_GLOBAL__N__946d4425_4_k_cu_2a47704d_303786ignoreE - _ZN40_INTERNAL_946d4425_4_k_cu_2a47704d_303784cuda3std3__45__cpo5beginE)
_ZN40_INTERNAL_946d4425_4_k_cu_2a47704d_303784cuda3std3__45__cpo5beginE:
	.zero		1
	.type		_ZN40_INTERNAL_946d4425_4_k_cu_2a47704d_303784cuda3std3__442_GLOBAL__N__946d4425_4_k_cu_2a47704d_303786ignoreE,@object
	.size		_ZN40_INTERNAL_946d4425_4_k_cu_2a47704d_303784cuda3std3__442_GLOBAL__N__946d4425_4_k_cu_2a47704d_303786ignoreE,(_ZN40_INTERNAL_946d4425_4_k_cu_2a47704d_303784cute7productE - _ZN40_INTERNAL_946d4425_4_k_cu_2a47704d_303784cuda3std3__442_GLOBAL__N__946d4425_4_k_cu_2a47704d_303786ignoreE)
_ZN40_INTERNAL_946d4425_4_k_cu_2a47704d_303784cuda3std3__442_GLOBAL__N__946d4425_4_k_cu_2a47704d_303786ignoreE:
	.zero		1
	.type		_ZN40_INTERNAL_946d4425_4_k_cu_2a47704d_303784cute7productE,@object
	.size		_ZN40_INTERNAL_946d4425_4_k_cu_2a47704d_303784cute7productE,(_ZN40_INTERNAL_946d4425_4_k_cu_2a47704d_303784cuda3std3__45__cpo3endE - _ZN40_INTERNAL_946d4425_4_k_cu_2a47704d_303784cute7productE)
_ZN40_INTERNAL_946d4425_4_k_cu_2a47704d_303784cute7productE:
	.zero		1
	.type		_ZN40_INTERNAL_946d4425_4_k_cu_2a47704d_303784cuda3std3__45__cpo3endE,@object
	.size		_ZN40_INTERNAL_946d4425_4_k_cu_2a47704d_303784cuda3std3__45__cpo3endE,(_ZN40_INTERNAL_946d4425_4_k_cu_2a47704d_303784cuda3std3__419piecewise_constructE - _ZN40_INTERNAL_946d4425_4_k_cu_2a47704d_303784cuda3std3__45__cpo3endE)
_ZN40_INTERNAL_946d4425_4_k_cu_2a47704d_303784cuda3std3__45__cpo3endE:
	.zero		1
	.type		_ZN40_INTERNAL_946d4425_4_k_cu_2a47704d_303784cuda3std3__419piecewise_constructE,@object
	.size		_ZN40_INTERNAL_946d4425_4_k_cu_2a47704d_303784cuda3std3__419piecewise_constructE,(_ZN40_INTERNAL_946d4425_4_k_cu_2a47704d_303784cuda3std3__45__cpo4cendE - _ZN40_INTERNAL_946d4425_4_k_cu_2a47704d_303784cuda3std3__419piecewise_constructE)
_ZN40_INTERNAL_946d4425_4_k_cu_2a47704d_303784cuda3std3__419piecewise_constructE:
	.zero		1
	.type		_ZN40_INTERNAL_946d4425_4_k_cu_2a47704d_303784cuda3std3__45__cpo4cendE,@object
	.size		_ZN40_INTERNAL_946d4425_4_k_cu_2a47704d_303784cuda3std3__45__cpo4cendE,(_ZN40_INTERNAL_946d4425_4_k_cu_2a47704d_303784cuda3std6ranges3__45__cpo4swapE - _ZN40_INTERNAL_946d4425_4_k_cu_2a47704d_303784cuda3std3__45__cpo4cendE)
_ZN40_INTERNAL_946d4425_4_k_cu_2a47704d_303784cuda3std3__45__cpo4cendE:
	.zero		1
	.type		_ZN40_INTERNAL_946d4425_4_k_cu_2a47704d_303784cuda3std6ranges3__45__cpo4swapE,@object
	.size		_ZN40_INTERNAL_946d4425_4_k_cu_2a47704d_303784cuda3std6ranges3__45__cpo4swapE,(.L_8 - _ZN40_INTERNAL_946d4425_4_k_cu_2a47704d_303784cuda3std6ranges3__45__cpo4swapE)
_ZN40_INTERNAL_946d4425_4_k_cu_2a47704d_303784cuda3std6ranges3__45__cpo4swapE:
	.zero		1
.L_8:


//--------------------- .nv.constant0._ZN7cutlass13device_kernelINS_4gemm6kernel13GemmUniversalIN4cute5tupleIJiiiiEEENS1_10collective13CollectiveMmaINS1_34MainloopSm90TmaGmmaWarpSpecializedILi14ENS5_IJNS4_1CILi1EEESB_SB_EEENS1_32KernelTmaWarpSpecializedPingpongEEENS5_IJNSA_ILi64EEESF_NSA_ILi32EEEEEEfNS5_IJlSB_lEEEfSI_NS4_8TiledMMAINS4_8MMA_AtomIJNS4_4SM904GMMA29MMA_64x64x8_F32TF32TF32_SS_TNILNSM_7ScaleInE1ELSO_1EEEEEENS4_6LayoutISC_NS5_IJNSA_ILi0EEESS_SS_EEEEENS5_IJNS4_10UnderscoreESV_SV_EEEEENS4_13SM90_TMA_LOADENS4_14ComposedLayoutINS4_7SwizzleILi3ELi4ELi3EEENS4_18smem_ptr_flag_bitsILi32EEENSR_INS5_IJNSA_ILi8EEESG_EEENS5_IJSG_SB_EEEEEEEvNS4_8identityESY_S18_vS19_EENS_8epilogue10collective6detail29Sm90TmaWarpSpecializedAdapterINS1C_15DefaultEpilogueIfSI_SI_NS1B_6thread17LinearCombinationIfLi1EffLNS1G_9ScaleType4KindE0ELNS_15FloatRoundStyleE2EfEENS1_15EpilogueDefaultEEEEEvvEEEEvNT_6ParamsE --------------------------
	.section	.nv.constant0._ZN7cutlass13device_kernelINS_4gemm6kernel13GemmUniversalIN4cute5tupleIJiiiiEEENS1_10collective13CollectiveMmaINS1_34MainloopSm90TmaGmmaWarpSpecializedILi14ENS5_IJNS4_1CILi1EEESB_SB_EEENS1_32KernelTmaWarpSpecializedPingpongEEENS5_IJNSA_ILi64EEESF_NSA_ILi32EEEEEEfNS5_IJlSB_lEEEfSI_NS4_8TiledMMAINS4_8MMA_AtomIJNS4_4SM904GMMA29MMA_64x64x8_F32TF32TF32_SS_TNILNSM_7ScaleInE1ELSO_1EEEEEENS4_6LayoutISC_NS5_IJNSA_ILi0EEESS_SS_EEEEENS5_IJNS4_10UnderscoreESV_SV_EEEEENS4_13SM90_TMA_LOADENS4_14ComposedLayoutINS4_7SwizzleILi3ELi4ELi3EEENS4_18smem_ptr_flag_bitsILi32EEENSR_INS5_IJNSA_ILi8EEESG_EEENS5_IJSG_SB_EEEEEEEvNS4_8identityESY_S18_vS19_EENS_8epilogue10collective6detail29Sm90TmaWarpSpecializedAdapterINS1C_15DefaultEpilogueIfSI_SI_NS1B_6thread17LinearCombinationIfLi1EffLNS1G_9ScaleType4KindE0ELNS_15FloatRoundStyleE2EfEENS1_15EpilogueDefaultEEEEEvvEEEEvNT_6ParamsE,"a",@progbits
	.sectionflags	@""
	.align	4
.nv.constant0._ZN7cutlass13device_kernelINS_4gemm6kernel13GemmUniversalIN4cute5tupleIJiiiiEEENS1_10collective13CollectiveMmaINS1_34MainloopSm90TmaGmmaWarpSpecializedILi14ENS5_IJNS4_1CILi1EEESB_SB_EEENS1_32KernelTmaWarpSpecializedPingpongEEENS5_IJNSA_ILi64EEESF_NSA_ILi32EEEEEEfNS5_IJlSB_lEEEfSI_NS4_8TiledMMAINS4_8MMA_AtomIJNS4_4SM904GMMA29MMA_64x64x8_F32TF32TF32_SS_TNILNSM_7ScaleInE1ELSO_1EEEEEENS4_6LayoutISC_NS5_IJNSA_ILi0EEESS_SS_EEEEENS5_IJNS4_10UnderscoreESV_SV_EEEEENS4_13SM90_TMA_LOADENS4_14ComposedLayoutINS4_7SwizzleILi3ELi4ELi3EEENS4_18smem_ptr_flag_bitsILi32EEENSR_INS5_IJNSA_ILi8EEESG_EEENS5_IJSG_SB_EEEEEEEvNS4_8identityESY_S18_vS19_EENS_8epilogue10collective6detail29Sm90TmaWarpSpecializedAdapterINS1C_15DefaultEpilogueIfSI_SI_NS1B_6thread17LinearCombinationIfLi1EffLNS1G_9ScaleType4KindE0ELNS_15FloatRoundStyleE2EfEENS1_15EpilogueDefaultEEEEEvvEEEEvNT_6ParamsE:
	.zero		1664


//--------------------- SYMBOLS --------------------------

	.type		.nv.reservedSmem.offset0,@object
	.size		.nv.reservedSmem.offset0,0x4
	.type		__assertfail,@function
